	.target	sm_90a

	.elftype	@"ET_EXEC"


//--------------------- .note.nv.tkinfo           --------------------------
	.section	.note.nv.tkinfo,"",@"SHT_NOTE"
	.sectionflags	@"SHF_NOTE_NV_TKINFO"
	.tkinfo
        /*0018*/ 	.word	0x00000002
        /*0030*/ 	.string	""
        /*0030*/ 	.string	"ptxas"
        /*0030*/ 	.string	"Cuda compilation tools, release 13.0, V13.0.88"
        /*0030*/ 	.string	"Build cuda_13.0.r13.0/compiler.36424714_0"
        /*0030*/ 	.string	"-arch sm_90a -m 64 "



//--------------------- .note.nv.cuinfo           --------------------------
	.section	.note.nv.cuinfo,"",@"SHT_NOTE"
	.sectionflags	@"SHF_NOTE_NV_CUINFO"
        /*0018*/ 	.short	0x0002
        /*001a*/ 	.short	0x005a
        /*001c*/ 	.short	0x0082
	.zero		2


//--------------------- .nv.info                  --------------------------
	.section	.nv.info,"",@"SHT_CUDA_INFO"
	.align	4


	//----- nvinfo : EIATTR_REGCOUNT
	.align		4
        /*0000*/ 	.byte	0x04, 0x2f
        /*0002*/ 	.short	(.L_15 - .L_14)
	.align		4
.L_14:
        /*0004*/ 	.word	index@(_ZN7cutlass13device_kernelINS_4gemm6kernel13GemmUniversalIN4cute5tupleIJiiiiEEENS1_10collective13CollectiveMmaINS1_34MainloopSm90TmaGmmaWarpSpecializedILi5ENS5_IJNS4_1CILi2EEESB_NSA_ILi1EEEEEENS1_32KernelTmaWarpSpecializedPingpongEEENS5_IJNSA_ILi64EEENSA_ILi256EEENSA_ILi128EEEEEENS_10tfloat32_tENS5_IJlSC_lEEESK_SL_NS4_8TiledMMAINS4_8MMA_AtomIJNS4_4SM904GMMA30MMA_64x256x8_F32TF32TF32_SS_TNILNSP_7ScaleInE1ELSR_1EEEEEENS4_6LayoutINS5_IJSC_SC_SC_EEENS5_IJNSA_ILi0EEESW_SW_EEEEENS5_IJNS4_10UnderscoreESZ_SZ_EEEEENS4_23SM90_TMA_LOAD_MULTICASTENS4_14ComposedLayoutINS4_7SwizzleILi3ELi4ELi3EEENS4_18smem_ptr_flag_bitsILi32EEENSU_INS5_IJNSA_ILi8EEENSA_ILi32EEEEEENS5_IJS19_SC_EEEEEEEvNS4_8identityES12_S1D_vS1E_EENS_8epilogue10collective6detail29Sm90TmaWarpSpecializedAdapterINS1H_15DefaultEpilogueISK_SL_SL_NS1G_6thread17LinearCombinationISK_Li1EffLNS1L_9ScaleType4KindE0ELNS_15FloatRoundStyleE2ESK_EENS1_15EpilogueDefaultEEEEEvvEEEEvNT_6ParamsE)
        /*0008*/ 	.word	0x000000a8


	//----- nvinfo : EIATTR_FRAME_SIZE
	.align		4
.L_15:
        /*000c*/ 	.byte	0x04, 0x11
        /*000e*/ 	.short	(.L_17 - .L_16)
	.align		4
.L_16:
        /*0010*/ 	.word	index@(_ZN7cutlass13device_kernelINS_4gemm6kernel13GemmUniversalIN4cute5tupleIJiiiiEEENS1_10collective13CollectiveMmaINS1_34MainloopSm90TmaGmmaWarpSpecializedILi5ENS5_IJNS4_1CILi2EEESB_NSA_ILi1EEEEEENS1_32KernelTmaWarpSpecializedPingpongEEENS5_IJNSA_ILi64EEENSA_ILi256EEENSA_ILi128EEEEEENS_10tfloat32_tENS5_IJlSC_lEEESK_SL_NS4_8TiledMMAINS4_8MMA_AtomIJNS4_4SM904GMMA30MMA_64x256x8_F32TF32TF32_SS_TNILNSP_7ScaleInE1ELSR_1EEEEEENS4_6LayoutINS5_IJSC_SC_SC_EEENS5_IJNSA_ILi0EEESW_SW_EEEEENS5_IJNS4_10UnderscoreESZ_SZ_EEEEENS4_23SM90_TMA_LOAD_MULTICASTENS4_14ComposedLayoutINS4_7SwizzleILi3ELi4ELi3EEENS4_18smem_ptr_flag_bitsILi32EEENSU_INS5_IJNSA_ILi8EEENSA_ILi32EEEEEENS5_IJS19_SC_EEEEEEEvNS4_8identityES12_S1D_vS1E_EENS_8epilogue10collective6detail29Sm90TmaWarpSpecializedAdapterINS1H_15DefaultEpilogueISK_SL_SL_NS1G_6thread17LinearCombinationISK_Li1EffLNS1L_9ScaleType4KindE0ELNS_15FloatRoundStyleE2ESK_EENS1_15EpilogueDefaultEEEEEvvEEEEvNT_6ParamsE)
        /*0014*/ 	.word	0x00000008


	//----- nvinfo : EIATTR_MIN_STACK_SIZE
	.align		4
.L_17:
        /*0018*/ 	.byte	0x04, 0x12
        /*001a*/ 	.short	(.L_19 - .L_18)
	.align		4
.L_18:
        /*001c*/ 	.word	index@(_ZN7cutlass13device_kernelINS_4gemm6kernel13GemmUniversalIN4cute5tupleIJiiiiEEENS1_10collective13CollectiveMmaINS1_34MainloopSm90TmaGmmaWarpSpecializedILi5ENS5_IJNS4_1CILi2EEESB_NSA_ILi1EEEEEENS1_32KernelTmaWarpSpecializedPingpongEEENS5_IJNSA_ILi64EEENSA_ILi256EEENSA_ILi128EEEEEENS_10tfloat32_tENS5_IJlSC_lEEESK_SL_NS4_8TiledMMAINS4_8MMA_AtomIJNS4_4SM904GMMA30MMA_64x256x8_F32TF32TF32_SS_TNILNSP_7ScaleInE1ELSR_1EEEEEENS4_6LayoutINS5_IJSC_SC_SC_EEENS5_IJNSA_ILi0EEESW_SW_EEEEENS5_IJNS4_10UnderscoreESZ_SZ_EEEEENS4_23SM90_TMA_LOAD_MULTICASTENS4_14ComposedLayoutINS4_7SwizzleILi3ELi4ELi3EEENS4_18smem_ptr_flag_bitsILi32EEENSU_INS5_IJNSA_ILi8EEENSA_ILi32EEEEEENS5_IJS19_SC_EEEEEEEvNS4_8identityES12_S1D_vS1E_EENS_8epilogue10collective6detail29Sm90TmaWarpSpecializedAdapterINS1H_15DefaultEpilogueISK_SL_SL_NS1G_6thread17LinearCombinationISK_Li1EffLNS1L_9ScaleType4KindE0ELNS_15FloatRoundStyleE2ESK_EENS1_15EpilogueDefaultEEEEEvvEEEEvNT_6ParamsE)
        /*0020*/ 	.word	0x00000008
.L_19:


//--------------------- .nv.compat                --------------------------
	.section	.nv.compat,"",@"SHT_CUDA_COMPAT_INFO"
	.align	4
        /*0000*/ 	.byte	0x02, 0x09, 0x01, 0x00, 0x02, 0x02, 0x04, 0x00, 0x02, 0x05, 0x05, 0x00, 0x03, 0x07, 0x01, 0x01
        /*0010*/ 	.byte	0x02, 0x03, 0x01, 0x00, 0x02, 0x06, 0x01, 0x00, 0x04, 0x0b, 0x08, 0x00, 0x00, 0x00, 0x00, 0x00
        /*0020*/ 	.byte	0x00, 0x00, 0x00, 0x00


//--------------------- .nv.info._ZN7cutlass13device_kernelINS_4gemm6kernel13GemmUniversalIN4cute5tupleIJiiiiEEENS1_10collective13CollectiveMmaINS1_34MainloopSm90TmaGmmaWarpSpecializedILi5ENS5_IJNS4_1CILi2EEESB_NSA_ILi1EEEEEENS1_32KernelTmaWarpSpecializedPingpongEEENS5_IJNSA_ILi64EEENSA_ILi256EEENSA_ILi128EEEEEENS_10tfloat32_tENS5_IJlSC_lEEESK_SL_NS4_8TiledMMAINS4_8MMA_AtomIJNS4_4SM904GMMA30MMA_64x256x8_F32TF32TF32_SS_TNILNSP_7ScaleInE1ELSR_1EEEEEENS4_6LayoutINS5_IJSC_SC_SC_EEENS5_IJNSA_ILi0EEESW_SW_EEEEENS5_IJNS4_10UnderscoreESZ_SZ_EEEEENS4_23SM90_TMA_LOAD_MULTICASTENS4_14ComposedLayoutINS4_7SwizzleILi3ELi4ELi3EEENS4_18smem_ptr_flag_bitsILi32EEENSU_INS5_IJNSA_ILi8EEENSA_ILi32EEEEEENS5_IJS19_SC_EEEEEEEvNS4_8identityES12_S1D_vS1E_EENS_8epilogue10collective6detail29Sm90TmaWarpSpecializedAdapterINS1H_15DefaultEpilogueISK_SL_SL_NS1G_6thread17LinearCombinationISK_Li1EffLNS1L_9ScaleType4KindE0ELNS_15FloatRoundStyleE2ESK_EENS1_15EpilogueDefaultEEEEEvvEEEEvNT_6ParamsE --------------------------
	.section	.nv.info._ZN7cutlass13device_kernelINS_4gemm6kernel13GemmUniversalIN4cute5tupleIJiiiiEEENS1_10collective13CollectiveMmaINS1_34MainloopSm90TmaGmmaWarpSpecializedILi5ENS5_IJNS4_1CILi2EEESB_NSA_ILi1EEEEEENS1_32KernelTmaWarpSpecializedPingpongEEENS5_IJNSA_ILi64EEENSA_ILi256EEENSA_ILi128EEEEEENS_10tfloat32_tENS5_IJlSC_lEEESK_SL_NS4_8TiledMMAINS4_8MMA_AtomIJNS4_4SM904GMMA30MMA_64x256x8_F32TF32TF32_SS_TNILNSP_7ScaleInE1ELSR_1EEEEEENS4_6LayoutINS5_IJSC_SC_SC_EEENS5_IJNSA_ILi0EEESW_SW_EEEEENS5_IJNS4_10UnderscoreESZ_SZ_EEEEENS4_23SM90_TMA_LOAD_MULTICASTENS4_14ComposedLayoutINS4_7SwizzleILi3ELi4ELi3EEENS4_18smem_ptr_flag_bitsILi32EEENSU_INS5_IJNSA_ILi8EEENSA_ILi32EEEEEENS5_IJS19_SC_EEEEEEEvNS4_8identityES12_S1D_vS1E_EENS_8epilogue10collective6detail29Sm90TmaWarpSpecializedAdapterINS1H_15DefaultEpilogueISK_SL_SL_NS1G_6thread17LinearCombinationISK_Li1EffLNS1L_9ScaleType4KindE0ELNS_15FloatRoundStyleE2ESK_EENS1_15EpilogueDefaultEEEEEvvEEEEvNT_6ParamsE,"",@"SHT_CUDA_INFO"
	.sectionflags	@""
	.align	4


	//----- nvinfo : EIATTR_CUDA_API_VERSION
	.align		4
        /*0000*/ 	.byte	0x04, 0x37
        /*0002*/ 	.short	(.L_21 - .L_20)
.L_20:
        /*0004*/ 	.word	0x00000082


	//----- nvinfo : EIATTR_KPARAM_INFO
	.align		4
.L_21:
        /*0008*/ 	.byte	0x04, 0x17
        /*000a*/ 	.short	(.L_23 - .L_22)
.L_22:
        /*000c*/ 	.word	0x00000000
        /*0010*/ 	.short	0x0000
        /*0012*/ 	.short	0x0070
        /*0014*/ 	.byte	0x00, 0xf0, 0x01, 0x10


	//----- nvinfo : EIATTR_SPARSE_MMA_MASK
	.align		4
.L_23:
        /*0018*/ 	.byte	0x03, 0x50
        /*001a*/ 	.short	0x0000


	//----- nvinfo : EIATTR_MAXREG_COUNT
	.align		4
        /*001c*/ 	.byte	0x03, 0x1b
        /*001e*/ 	.short	0x00a8


	//----- nvinfo : EIATTR_NUM_BARRIERS
	.align		4
        /*0020*/ 	.byte	0x02, 0x4c
        /*0022*/ 	.byte	0x01
	.zero		1


	//----- nvinfo : EIATTR_EXTERNS
	.align		4
        /*0024*/ 	.byte	0x04, 0x0f
        /*0026*/ 	.short	(.L_25 - .L_24)


	//   ....[0]....
	.align		4
.L_24:
        /*0028*/ 	.word	index@(__assertfail)


	//----- nvinfo : EIATTR_ANNOTATIONS
	.align		4
.L_25:
        /*002c*/ 	.byte	0x04, 0x55
        /*002e*/ 	.short	(.L_27 - .L_26)


	//   ....[0]....
.L_26:
        /*0030*/ 	.word	0x00000001
        /*0034*/ 	.byte	0xd0, 0x0d, 0x00, 0x00, 0x01, 0x00, 0x00, 0x00, 0x50, 0xab, 0x00, 0x00, 0x01, 0x00, 0x00, 0x00
        /*0044*/ 	.byte	0xf0, 0xba, 0x00, 0x00


	//----- nvinfo : EIATTR_MERCURY_ISA_VERSION
	.align		4
.L_27:
        /*0048*/ 	.byte	0x03, 0x5f
        /*004a*/ 	.short	0x0101


	//----- nvinfo : EIATTR_INT_WARP_WIDE_INSTR_OFFSETS
	.align		4
        /*004c*/ 	.byte	0x04, 0x31
        /*004e*/ 	.short	(.L_29 - .L_28)


	//   ....[0]....
.L_28:
        /*0050*/ 	.word	0x00000550


	//   ....[1]....
        /*0054*/ 	.word	0x00000580


	//   ....[2]....
        /*0058*/ 	.word	0x000005c0


	//   ....[3]....
        /*005c*/ 	.word	0x000006f0


	//   ....[4]....
        /*0060*/ 	.word	0x00000700


	//   ....[5]....
        /*0064*/ 	.word	0x00000710


	//   ....[6]....
        /*0068*/ 	.word	0x000007b0


	//   ....[7]....
        /*006c*/ 	.word	0x000007f0


	//   ....[8]....
        /*0070*/ 	.word	0x00002c90


	//----- nvinfo : EIATTR_COOP_GROUP_MASK_REGIDS
	.align		4
.L_29:
        /*0074*/ 	.byte	0x04, 0x29
        /*0076*/ 	.short	(.L_31 - .L_30)


	//   ....[0]....
.L_30:
        /*0078*/ 	.word	0xffffffff


	//   ....[1]....
        /*007c*/ 	.word	0xffffffff


	//   ....[2]....
        /*0080*/ 	.word	0xffffffff


	//   ....[3]....
        /*0084*/ 	.word	0xffffffff


	//   ....[4]....
        /*0088*/ 	.word	0xffffffff


	//   ....[5]....
        /*008c*/ 	.word	0xffffffff


	//   ....[6]....
        /*0090*/ 	.word	0xffffffff


	//----- nvinfo : EIATTR_COOP_GROUP_INSTR_OFFSETS
	.align		4
.L_31:
        /*0094*/ 	.byte	0x04, 0x28
        /*0096*/ 	.short	(.L_33 - .L_32)


	//   ....[0]....
.L_32:
        /*0098*/ 	.word	0x00000070


	//   ....[1]....
        /*009c*/ 	.word	0x00000080


	//   ....[2]....
        /*00a0*/ 	.word	0x00000140


	//   ....[3]....
        /*00a4*/ 	.word	0x00000310


	//   ....[4]....
        /*00a8*/ 	.word	0x00000350


	//   ....[5]....
        /*00ac*/ 	.word	0x00000730


	//   ....[6]....
        /*00b0*/ 	.word	0x00000970


	//----- nvinfo : EIATTR_REG_RECONFIG
	.align		4
.L_33:
        /*00b4*/ 	.byte	0x01, 0x54
	.zero		2


	//----- nvinfo : EIATTR_SYSCALL_OFFSETS
	.align		4
        /*00b8*/ 	.byte	0x04, 0x46
        /*00ba*/ 	.short	(.L_35 - .L_34)


	//   ....[0]....
.L_34:
        /*00bc*/ 	.word	0x00001800


	//----- nvinfo : EIATTR_MBARRIER_INSTR_OFFSETS
	.align		4
.L_35:
        /*00c0*/ 	.byte	0x04, 0x39
        /*00c2*/ 	.short	(.L_37 - .L_36)


	//   ....[0]....
.L_36:
        /*00c4*/ 	.word	0x00000260
        /*00c8*/ 	.word	0x000000ff
        /*00cc*/ 	.word	0x00000000
        /*00d0*/ 	.short	0x0100
        /*00d2*/ 	.byte	0x08
	.zero		1


	//   ....[1]....
        /*00d4*/ 	.word	0x00000270
        /*00d8*/ 	.word	0x000000ff
        /*00dc*/ 	.word	0x00000028
        /*00e0*/ 	.short	0x0100
        /*00e2*/ 	.byte	0x08
	.zero		1


	//   ....[2]....
        /*00e4*/ 	.word	0x00000280
        /*00e8*/ 	.word	0x000000ff
        /*00ec*/ 	.word	0x00000008
        /*00f0*/ 	.short	0x0100
        /*00f2*/ 	.byte	0x08
	.zero		1


	//   ....[3]....
        /*00f4*/ 	.word	0x00000290
        /*00f8*/ 	.word	0x000000ff
        /*00fc*/ 	.word	0x00000030
        /*0100*/ 	.short	0x0100
        /*0102*/ 	.byte	0x08
	.zero		1


	//   ....[4]....
        /*0104*/ 	.word	0x000002a0
        /*0108*/ 	.word	0x000000ff
        /*010c*/ 	.word	0x00000010
        /*0110*/ 	.short	0x0100
        /*0112*/ 	.byte	0x08
	.zero		1


	//   ....[5]....
        /*0114*/ 	.word	0x000002b0
        /*0118*/ 	.word	0x000000ff
        /*011c*/ 	.word	0x00000038
        /*0120*/ 	.short	0x0100
        /*0122*/ 	.byte	0x08
	.zero		1


	//   ....[6]....
        /*0124*/ 	.word	0x000002c0
        /*0128*/ 	.word	0x000000ff
        /*012c*/ 	.word	0x00000018
        /*0130*/ 	.short	0x0100
        /*0132*/ 	.byte	0x08
	.zero		1


	//   ....[7]....
        /*0134*/ 	.word	0x000002d0
        /*0138*/ 	.word	0x000000ff
        /*013c*/ 	.word	0x00000040
        /*0140*/ 	.short	0x0100
        /*0142*/ 	.byte	0x08
	.zero		1


	//   ....[8]....
        /*0144*/ 	.word	0x000002e0
        /*0148*/ 	.word	0x000000ff
        /*014c*/ 	.word	0x00000020
        /*0150*/ 	.short	0x0100
        /*0152*/ 	.byte	0x08
	.zero		1


	//   ....[9]....
        /*0154*/ 	.word	0x000002f0
        /*0158*/ 	.word	0x000000ff
        /*015c*/ 	.word	0x00000048
        /*0160*/ 	.short	0x0100
        /*0162*/ 	.byte	0x08
	.zero		1


	//   ....[10]....
        /*0164*/ 	.word	0x00000820
        /*0168*/ 	.word	0x000000ff
        /*016c*/ 	.word	0x00000080
        /*0170*/ 	.short	0x0100
        /*0172*/ 	.byte	0x08
	.zero		1


	//   ....[11]....
        /*0174*/ 	.word	0x000008b0
        /*0178*/ 	.word	0x000000ff
        /*017c*/ 	.word	0x00000088
        /*0180*/ 	.short	0x0100
        /*0182*/ 	.byte	0x08
	.zero		1


	//   ....[12]....
        /*0184*/ 	.word	0x000008f0
        /*0188*/ 	.word	0x000000ff
        /*018c*/ 	.word	0x00000060
        /*0190*/ 	.short	0x0100
        /*0192*/ 	.byte	0x09
	.zero		1


	//   ....[13]....
        /*0194*/ 	.word	0x00000900
        /*0198*/ 	.word	0x000000ff
        /*019c*/ 	.word	0x00000068
        /*01a0*/ 	.short	0x0100
        /*01a2*/ 	.byte	0x09
	.zero		1


	//   ....[14]....
        /*01a4*/ 	.word	0x00000910
        /*01a8*/ 	.word	0x000000ff
        /*01ac*/ 	.word	0x00000070
        /*01b0*/ 	.short	0x0100
        /*01b2*/ 	.byte	0x09
	.zero		1


	//   ....[15]....
        /*01b4*/ 	.word	0x00000920
        /*01b8*/ 	.word	0x000000ff
        /*01bc*/ 	.word	0x00000078
        /*01c0*/ 	.short	0x0100
        /*01c2*/ 	.byte	0x09
	.zero		1


	//   ....[16]....
        /*01c4*/ 	.word	0x000016e0
        /*01c8*/ 	.word	0x0000009f
        /*01cc*/ 	.word	0x00000000
        /*01d0*/ 	.short	0x010a
        /*01d2*/ 	.byte	0x2b
	.zero		1


	//   ....[17]....
        /*01d4*/ 	.word	0x00001880
        /*01d8*/ 	.word	0x00000003
        /*01dc*/ 	.word	0x00000000
        /*01e0*/ 	.short	0x010a
        /*01e2*/ 	.byte	0x3f
	.zero		1


	//   ....[18]....
        /*01e4*/ 	.word	0x000018e0
        /*01e8*/ 	.word	0x00000003
        /*01ec*/ 	.word	0x00000000
        /*01f0*/ 	.short	0x010a
        /*01f2*/ 	.byte	0x3f
	.zero		1


	//   ....[19]....
        /*01f4*/ 	.word	0x00002260
        /*01f8*/ 	.word	0x000000ff
        /*01fc*/ 	.word	0x00000000
        /*0200*/ 	.short	0x010a
        /*0202*/ 	.byte	0x06
	.zero		1


	//   ....[20]....
        /*0204*/ 	.word	0x000022a0
        /*0208*/ 	.word	0x000000ff
        /*020c*/ 	.word	0x00000000
        /*0210*/ 	.short	0x010a
        /*0212*/ 	.byte	0x06
	.zero		1


	//   ....[21]....
        /*0214*/ 	.word	0x00002b30
        /*0218*/ 	.word	0x00000005
        /*021c*/ 	.word	0x00000000
        /*0220*/ 	.short	0x0101
        /*0222*/ 	.byte	0x3f
	.zero		1


	//   ....[22]....
        /*0224*/ 	.word	0x00002c30
        /*0228*/ 	.word	0x000000a0
        /*022c*/ 	.word	0x00000000
        /*0230*/ 	.short	0x0101
        /*0232*/ 	.byte	0x2c
	.zero		1


	//   ....[23]....
        /*0234*/ 	.word	0x00002d30
        /*0238*/ 	.word	0x00000003
        /*023c*/ 	.word	0x00000000
        /*0240*/ 	.short	0x0101
        /*0242*/ 	.byte	0x3f
	.zero		1


	//   ....[24]....
        /*0244*/ 	.word	0x00002df0
        /*0248*/ 	.word	0x0000009f
        /*024c*/ 	.word	0x00000010
        /*0250*/ 	.short	0x010a
        /*0252*/ 	.byte	0x2b
	.zero		1


	//   ....[25]....
        /*0254*/ 	.word	0x0000ab70
        /*0258*/ 	.word	0x000000a2
        /*025c*/ 	.word	0x00000000
        /*0260*/ 	.short	0x0101
        /*0262*/ 	.byte	0x2c
	.zero		1


	//   ....[26]....
        /*0264*/ 	.word	0x0000b5f0
        /*0268*/ 	.word	0x0000000a
        /*026c*/ 	.word	0x00000028
        /*0270*/ 	.short	0x010a
        /*0272*/ 	.byte	0x3f
	.zero		1


	//   ....[27]....
        /*0274*/ 	.word	0x0000bc00
        /*0278*/ 	.word	0x00000005
        /*027c*/ 	.word	0x00000088
        /*0280*/ 	.short	0x0101
        /*0282*/ 	.byte	0x3f
	.zero		1


	//   ....[28]....
        /*0284*/ 	.word	0x0000c380
        /*0288*/ 	.word	0x00000009
        /*028c*/ 	.word	0x00000000
        /*0290*/ 	.short	0x010a
        /*0292*/ 	.byte	0x3f
	.zero		1


	//   ....[29]....
        /*0294*/ 	.word	0x0000c400
        /*0298*/ 	.word	0x00000008
        /*029c*/ 	.word	0x00000000
        /*02a0*/ 	.short	0x010a
        /*02a2*/ 	.byte	0x3f
	.zero		1


	//   ....[30]....
        /*02a4*/ 	.word	0x0000c490
        /*02a8*/ 	.word	0x00000009
        /*02ac*/ 	.word	0x00000000
        /*02b0*/ 	.short	0x010a
        /*02b2*/ 	.byte	0x3f
	.zero		1


	//   ....[31]....
        /*02b4*/ 	.word	0x0000c520
        /*02b8*/ 	.word	0x00000006
        /*02bc*/ 	.word	0x00000000
        /*02c0*/ 	.short	0x010a
        /*02c2*/ 	.byte	0x3f
	.zero		1


	//   ....[32]....
        /*02c4*/ 	.word	0x0000c5b0
        /*02c8*/ 	.word	0x00000003
        /*02cc*/ 	.word	0x00000000
        /*02d0*/ 	.short	0x010a
        /*02d2*/ 	.byte	0x3f
	.zero		1


	//   ....[33]....
        /*02d4*/ 	.word	0x0000c610
        /*02d8*/ 	.word	0x000000a1
        /*02dc*/ 	.word	0x00000000
        /*02e0*/ 	.short	0x010a
        /*02e2*/ 	.byte	0x3f
	.zero		1


	//   ....[34]....
        /*02e4*/ 	.word	0x0000c660
        /*02e8*/ 	.word	0x00000003
        /*02ec*/ 	.word	0x00000000
        /*02f0*/ 	.short	0x010a
        /*02f2*/ 	.byte	0x3f
	.zero		1


	//   ....[35]....
        /*02f4*/ 	.word	0x0000c6c0
        /*02f8*/ 	.word	0x00000005
        /*02fc*/ 	.word	0x00000000
        /*0300*/ 	.short	0x010a
        /*0302*/ 	.byte	0x3f
	.zero		1


	//   ....[36]....
        /*0304*/ 	.word	0x0000c710
        /*0308*/ 	.word	0x000000a1
        /*030c*/ 	.word	0x00000010
        /*0310*/ 	.short	0x010a
        /*0312*/ 	.byte	0x3f
	.zero		1


	//   ....[37]....
        /*0314*/ 	.word	0x0000c7e0
        /*0318*/ 	.word	0x0000000a
        /*031c*/ 	.word	0x00000028
        /*0320*/ 	.short	0x010a
        /*0322*/ 	.byte	0x3f
	.zero		1


	//   ....[38]....
        /*0324*/ 	.word	0x0000c8b0
        /*0328*/ 	.word	0x00000009
        /*032c*/ 	.word	0x00000000
        /*0330*/ 	.short	0x010a
        /*0332*/ 	.byte	0x3f
	.zero		1


	//   ....[39]....
        /*0334*/ 	.word	0x0000c900
        /*0338*/ 	.word	0x00000008
        /*033c*/ 	.word	0x00000000
        /*0340*/ 	.short	0x010a
        /*0342*/ 	.byte	0x3f
	.zero		1


	//   ....[40]....
        /*0344*/ 	.word	0x0000c950
        /*0348*/ 	.word	0x00000009
        /*034c*/ 	.word	0x00000000
        /*0350*/ 	.short	0x010a
        /*0352*/ 	.byte	0x3f
	.zero		1


	//   ....[41]....
        /*0354*/ 	.word	0x0000c9a0
        /*0358*/ 	.word	0x00000006
        /*035c*/ 	.word	0x00000000
        /*0360*/ 	.short	0x010a
        /*0362*/ 	.byte	0x3f
	.zero		1


	//----- nvinfo : EIATTR_NUM_MBARRIERS
	.align		4
.L_37:
        /*0364*/ 	.byte	0x03, 0x38
        /*0366*/ 	.short	0x0010


	//----- nvinfo : EIATTR_EXIT_INSTR_OFFSETS
	.align		4
        /*0368*/ 	.byte	0x04, 0x1c
        /*036a*/ 	.short	(.L_39 - .L_38)


	//   ....[0]....
.L_38:
        /*036c*/ 	.word	0x00001410


	//   ....[1]....
        /*0370*/ 	.word	0x00001470


	//   ....[2]....
        /*0374*/ 	.word	0x0000b200


	//   ....[3]....
        /*0378*/ 	.word	0x0000b230


	//   ....[4]....
        /*037c*/ 	.word	0x0000c600


	//----- nvinfo : EIATTR_MAX_THREADS
	.align		4
.L_39:
        /*0380*/ 	.byte	0x04, 0x05
        /*0382*/ 	.short	(.L_41 - .L_40)
.L_40:
        /*0384*/ 	.word	0x00000180
        /*0388*/ 	.word	0x00000001
        /*038c*/ 	.word	0x00000001


	//----- nvinfo : EIATTR_CRS_STACK_SIZE
	.align		4
.L_41:
        /*0390*/ 	.byte	0x04, 0x1e
        /*0392*/ 	.short	(.L_43 - .L_42)
.L_42:
        /*0394*/ 	.word	0x00000000


	//----- nvinfo : EIATTR_CBANK_PARAM_SIZE
	.align		4
.L_43:
        /*0398*/ 	.byte	0x03, 0x19
        /*039a*/ 	.short	0x0470


	//----- nvinfo : EIATTR_PARAM_CBANK
	.align		4
        /*039c*/ 	.byte	0x04, 0x0a
        /*039e*/ 	.short	(.L_45 - .L_44)
	.align		4
.L_44:
        /*03a0*/ 	.word	index@(.nv.constant0._ZN7cutlass13device_kernelINS_4gemm6kernel13GemmUniversalIN4cute5tupleIJiiiiEEENS1_10collective13CollectiveMmaINS1_34MainloopSm90TmaGmmaWarpSpecializedILi5ENS5_IJNS4_1CILi2EEESB_NSA_ILi1EEEEEENS1_32KernelTmaWarpSpecializedPingpongEEENS5_IJNSA_ILi64EEENSA_ILi256EEENSA_ILi128EEEEEENS_10tfloat32_tENS5_IJlSC_lEEESK_SL_NS4_8TiledMMAINS4_8MMA_AtomIJNS4_4SM904GMMA30MMA_64x256x8_F32TF32TF32_SS_TNILNSP_7ScaleInE1ELSR_1EEEEEENS4_6LayoutINS5_IJSC_SC_SC_EEENS5_IJNSA_ILi0EEESW_SW_EEEEENS5_IJNS4_10UnderscoreESZ_SZ_EEEEENS4_23SM90_TMA_LOAD_MULTICASTENS4_14ComposedLayoutINS4_7SwizzleILi3ELi4ELi3EEENS4_18smem_ptr_flag_bitsILi32EEENSU_INS5_IJNSA_ILi8EEENSA_ILi32EEEEEENS5_IJS19_SC_EEEEEEEvNS4_8identityES12_S1D_vS1E_EENS_8epilogue10collective6detail29Sm90TmaWarpSpecializedAdapterINS1H_15DefaultEpilogueISK_SL_SL_NS1G_6thread17LinearCombinationISK_Li1EffLNS1L_9ScaleType4KindE0ELNS_15FloatRoundStyleE2ESK_EENS1_15EpilogueDefaultEEEEEvvEEEEvNT_6ParamsE)
        /*03a4*/ 	.short	0x0210
        /*03a6*/ 	.short	0x0470


	//----- nvinfo : EIATTR_SW_WAR
	.align		4
.L_45:
        /*03a8*/ 	.byte	0x04, 0x36
        /*03aa*/ 	.short	(.L_47 - .L_46)
.L_46:
        /*03ac*/ 	.word	0x00000008
.L_47:


//--------------------- .nv.callgraph             --------------------------
	.section	.nv.callgraph,"",@"SHT_CUDA_CALLGRAPH"
	.align	4
	.sectionentsize	8
	.align		4
        /*0000*/ 	.word	0x00000000
	.align		4
        /*0004*/ 	.word	0xffffffff
	.align		4
        /*0008*/ 	.word	index@(_ZN7cutlass13device_kernelINS_4gemm6kernel13GemmUniversalIN4cute5tupleIJiiiiEEENS1_10collective13CollectiveMmaINS1_34MainloopSm90TmaGmmaWarpSpecializedILi5ENS5_IJNS4_1CILi2EEESB_NSA_ILi1EEEEEENS1_32KernelTmaWarpSpecializedPingpongEEENS5_IJNSA_ILi64EEENSA_ILi256EEENSA_ILi128EEEEEENS_10tfloat32_tENS5_IJlSC_lEEESK_SL_NS4_8TiledMMAINS4_8MMA_AtomIJNS4_4SM904GMMA30MMA_64x256x8_F32TF32TF32_SS_TNILNSP_7ScaleInE1ELSR_1EEEEEENS4_6LayoutINS5_IJSC_SC_SC_EEENS5_IJNSA_ILi0EEESW_SW_EEEEENS5_IJNS4_10UnderscoreESZ_SZ_EEEEENS4_23SM90_TMA_LOAD_MULTICASTENS4_14ComposedLayoutINS4_7SwizzleILi3ELi4ELi3EEENS4_18smem_ptr_flag_bitsILi32EEENSU_INS5_IJNSA_ILi8EEENSA_ILi32EEEEEENS5_IJS19_SC_EEEEEEEvNS4_8identityES12_S1D_vS1E_EENS_8epilogue10collective6detail29Sm90TmaWarpSpecializedAdapterINS1H_15DefaultEpilogueISK_SL_SL_NS1G_6thread17LinearCombinationISK_Li1EffLNS1L_9ScaleType4KindE0ELNS_15FloatRoundStyleE2ESK_EENS1_15EpilogueDefaultEEEEEvvEEEEvNT_6ParamsE)
	.align		4
        /*000c*/ 	.word	index@(__assertfail)
	.align		4
        /*0010*/ 	.word	0x00000000
	.align		4
        /*0014*/ 	.word	0xfffffffe
	.align		4
        /*0018*/ 	.word	0x00000000
	.align		4
        /*001c*/ 	.word	0xfffffffd
	.align		4
        /*0020*/ 	.word	0x00000000
	.align		4
        /*0024*/ 	.word	0xfffffffc


//--------------------- .nv.constant4             --------------------------
	.section	.nv.constant4,"a",@progbits
	.align	8
	.align		8
.nv.constant4:
        /*0000*/ 	.dword	__assertfail
	.align		8
        /*0008*/ 	.dword	__unnamed_1
	.align		8
        /*0010*/ 	.dword	_ZN39_INTERNAL_dfbd0b97_4_k_cu_d6869e37_71414cuda3std3__45__cpo5beginE
	.align		8
        /*0018*/ 	.dword	_ZN39_INTERNAL_dfbd0b97_4_k_cu_d6869e37_71414cuda3std3__45__cpo3endE
	.align		8
        /*0020*/ 	.dword	_ZN39_INTERNAL_dfbd0b97_4_k_cu_d6869e37_71414cuda3std3__45__cpo6cbeginE
	.align		8
        /*0028*/ 	.dword	_ZN39_INTERNAL_dfbd0b97_4_k_cu_d6869e37_71414cuda3std3__45__cpo4cendE
	.align		8
        /*0030*/ 	.dword	_ZN39_INTERNAL_dfbd0b97_4_k_cu_d6869e37_71414cuda3std3__441_GLOBAL__N__dfbd0b97_4_k_cu_d6869e37_71416ignoreE
	.align		8
        /*0038*/ 	.dword	_ZN39_INTERNAL_dfbd0b97_4_k_cu_d6869e37_71414cuda3std3__419piecewise_constructE
	.align		8
        /*0040*/ 	.dword	_ZN39_INTERNAL_dfbd0b97_4_k_cu_d6869e37_71414cuda3std3__48in_placeE
	.align		8
        /*0048*/ 	.dword	_ZN39_INTERNAL_dfbd0b97_4_k_cu_d6869e37_71414cuda3std6ranges3__45__cpo4swapE
	.align		8
        /*0050*/ 	.dword	_ZN39_INTERNAL_dfbd0b97_4_k_cu_d6869e37_71414cuda3std6ranges3__45__cpo9iter_moveE
	.align		8
        /*0058*/ 	.dword	_ZN39_INTERNAL_dfbd0b97_4_k_cu_d6869e37_71414cute7productE
	.align		8
        /*0060*/ 	.dword	_ZN39_INTERNAL_dfbd0b97_4_k_cu_d6869e37_71414cute1_E
	.align		8
        /*0068*/ 	.dword	$str$22
	.align		8
        /*0070*/ 	.dword	$str$23


//--------------------- .text._ZN7cutlass13device_kernelINS_4gemm6kernel13GemmUniversalIN4cute5tupleIJiiiiEEENS1_10collective13CollectiveMmaINS1_34MainloopSm90TmaGmmaWarpSpecializedILi5ENS5_IJNS4_1CILi2EEESB_NSA_ILi1EEEEEENS1_32KernelTmaWarpSpecializedPingpongEEENS5_IJNSA_ILi64EEENSA_ILi256EEENSA_ILi128EEEEEENS_10tfloat32_tENS5_IJlSC_lEEESK_SL_NS4_8TiledMMAINS4_8MMA_AtomIJNS4_4SM904GMMA30MMA_64x256x8_F32TF32TF32_SS_TNILNSP_7ScaleInE1ELSR_1EEEEEENS4_6LayoutINS5_IJSC_SC_SC_EEENS5_IJNSA_ILi0EEESW_SW_EEEEENS5_IJNS4_10UnderscoreESZ_SZ_EEEEENS4_23SM90_TMA_LOAD_MULTICASTENS4_14ComposedLayoutINS4_7SwizzleILi3ELi4ELi3EEENS4_18smem_ptr_flag_bitsILi32EEENSU_INS5_IJNSA_ILi8EEENSA_ILi32EEEEEENS5_IJS19_SC_EEEEEEEvNS4_8identityES12_S1D_vS1E_EENS_8epilogue10collective6detail29Sm90TmaWarpSpecializedAdapterINS1H_15DefaultEpilogueISK_SL_SL_NS1G_6thread17LinearCombinationISK_Li1EffLNS1L_9ScaleType4KindE0ELNS_15FloatRoundStyleE2ESK_EENS1_15EpilogueDefaultEEEEEvvEEEEvNT_6ParamsE --------------------------
	.section	.text._ZN7cutlass13device_kernelINS_4gemm6kernel13GemmUniversalIN4cute5tupleIJiiiiEEENS1_10collective13CollectiveMmaINS1_34MainloopSm90TmaGmmaWarpSpecializedILi5ENS5_IJNS4_1CILi2EEESB_NSA_ILi1EEEEEENS1_32KernelTmaWarpSpecializedPingpongEEENS5_IJNSA_ILi64EEENSA_ILi256EEENSA_ILi128EEEEEENS_10tfloat32_tENS5_IJlSC_lEEESK_SL_NS4_8TiledMMAINS4_8MMA_AtomIJNS4_4SM904GMMA30MMA_64x256x8_F32TF32TF32_SS_TNILNSP_7ScaleInE1ELSR_1EEEEEENS4_6LayoutINS5_IJSC_SC_SC_EEENS5_IJNSA_ILi0EEESW_SW_EEEEENS5_IJNS4_10UnderscoreESZ_SZ_EEEEENS4_23SM90_TMA_LOAD_MULTICASTENS4_14ComposedLayoutINS4_7SwizzleILi3ELi4ELi3EEENS4_18smem_ptr_flag_bitsILi32EEENSU_INS5_IJNSA_ILi8EEENSA_ILi32EEEEEENS5_IJS19_SC_EEEEEEEvNS4_8identityES12_S1D_vS1E_EENS_8epilogue10collective6detail29Sm90TmaWarpSpecializedAdapterINS1H_15DefaultEpilogueISK_SL_SL_NS1G_6thread17LinearCombinationISK_Li1EffLNS1L_9ScaleType4KindE0ELNS_15FloatRoundStyleE2ESK_EENS1_15EpilogueDefaultEEEEEvvEEEEvNT_6ParamsE,"ax",@progbits
	.align	128
.text._ZN7cutlass13device_kernelINS_4gemm6kernel13GemmUniversalIN4cute5tupleIJiiiiEEENS1_10collective13CollectiveMmaINS1_34MainloopSm90TmaGmmaWarpSpecializedILi5ENS5_IJNS4_1CILi2EEESB_NSA_ILi1EEEEEENS1_32KernelTmaWarpSpecializedPingpongEEENS5_IJNSA_ILi64EEENSA_ILi256EEENSA_ILi128EEEEEENS_10tfloat32_tENS5_IJlSC_lEEESK_SL_NS4_8TiledMMAINS4_8MMA_AtomIJNS4_4SM904GMMA30MMA_64x256x8_F32TF32TF32_SS_TNILNSP_7ScaleInE1ELSR_1EEEEEENS4_6LayoutINS5_IJSC_SC_SC_EEENS5_IJNSA_ILi0EEESW_SW_EEEEENS5_IJNS4_10UnderscoreESZ_SZ_EEEEENS4_23SM90_TMA_LOAD_MULTICASTENS4_14ComposedLayoutINS4_7SwizzleILi3ELi4ELi3EEENS4_18smem_ptr_flag_bitsILi32EEENSU_INS5_IJNSA_ILi8EEENSA_ILi32EEEEEENS5_IJS19_SC_EEEEEEEvNS4_8identityES12_S1D_vS1E_EENS_8epilogue10collective6detail29Sm90TmaWarpSpecializedAdapterINS1H_15DefaultEpilogueISK_SL_SL_NS1G_6thread17LinearCombinationISK_Li1EffLNS1L_9ScaleType4KindE0ELNS_15FloatRoundStyleE2ESK_EENS1_15EpilogueDefaultEEEEEvvEEEEvNT_6ParamsE:
        .type           _ZN7cutlass13device_kernelINS_4gemm6kernel13GemmUniversalIN4cute5tupleIJiiiiEEENS1_10collective13CollectiveMmaINS1_34MainloopSm90TmaGmmaWarpSpecializedILi5ENS5_IJNS4_1CILi2EEESB_NSA_ILi1EEEEEENS1_32KernelTmaWarpSpecializedPingpongEEENS5_IJNSA_ILi64EEENSA_ILi256EEENSA_ILi128EEEEEENS_10tfloat32_tENS5_IJlSC_lEEESK_SL_NS4_8TiledMMAINS4_8MMA_AtomIJNS4_4SM904GMMA30MMA_64x256x8_F32TF32TF32_SS_TNILNSP_7ScaleInE1ELSR_1EEEEEENS4_6LayoutINS5_IJSC_SC_SC_EEENS5_IJNSA_ILi0EEESW_SW_EEEEENS5_IJNS4_10UnderscoreESZ_SZ_EEEEENS4_23SM90_TMA_LOAD_MULTICASTENS4_14ComposedLayoutINS4_7SwizzleILi3ELi4ELi3EEENS4_18smem_ptr_flag_bitsILi32EEENSU_INS5_IJNSA_ILi8EEENSA_ILi32EEEEEENS5_IJS19_SC_EEEEEEEvNS4_8identityES12_S1D_vS1E_EENS_8epilogue10collective6detail29Sm90TmaWarpSpecializedAdapterINS1H_15DefaultEpilogueISK_SL_SL_NS1G_6thread17LinearCombinationISK_Li1EffLNS1L_9ScaleType4KindE0ELNS_15FloatRoundStyleE2ESK_EENS1_15EpilogueDefaultEEEEEvvEEEEvNT_6ParamsE,@function
        .size           _ZN7cutlass13device_kernelINS_4gemm6kernel13GemmUniversalIN4cute5tupleIJiiiiEEENS1_10collective13CollectiveMmaINS1_34MainloopSm90TmaGmmaWarpSpecializedILi5ENS5_IJNS4_1CILi2EEESB_NSA_ILi1EEEEEENS1_32KernelTmaWarpSpecializedPingpongEEENS5_IJNSA_ILi64EEENSA_ILi256EEENSA_ILi128EEEEEENS_10tfloat32_tENS5_IJlSC_lEEESK_SL_NS4_8TiledMMAINS4_8MMA_AtomIJNS4_4SM904GMMA30MMA_64x256x8_F32TF32TF32_SS_TNILNSP_7ScaleInE1ELSR_1EEEEEENS4_6LayoutINS5_IJSC_SC_SC_EEENS5_IJNSA_ILi0EEESW_SW_EEEEENS5_IJNS4_10UnderscoreESZ_SZ_EEEEENS4_23SM90_TMA_LOAD_MULTICASTENS4_14ComposedLayoutINS4_7SwizzleILi3ELi4ELi3EEENS4_18smem_ptr_flag_bitsILi32EEENSU_INS5_IJNSA_ILi8EEENSA_ILi32EEEEEENS5_IJS19_SC_EEEEEEEvNS4_8identityES12_S1D_vS1E_EENS_8epilogue10collective6detail29Sm90TmaWarpSpecializedAdapterINS1H_15DefaultEpilogueISK_SL_SL_NS1G_6thread17LinearCombinationISK_Li1EffLNS1L_9ScaleType4KindE0ELNS_15FloatRoundStyleE2ESK_EENS1_15EpilogueDefaultEEEEEvvEEEEvNT_6ParamsE,(.L_x_331 - _ZN7cutlass13device_kernelINS_4gemm6kernel13GemmUniversalIN4cute5tupleIJiiiiEEENS1_10collective13CollectiveMmaINS1_34MainloopSm90TmaGmmaWarpSpecializedILi5ENS5_IJNS4_1CILi2EEESB_NSA_ILi1EEEEEENS1_32KernelTmaWarpSpecializedPingpongEEENS5_IJNSA_ILi64EEENSA_ILi256EEENSA_ILi128EEEEEENS_10tfloat32_tENS5_IJlSC_lEEESK_SL_NS4_8TiledMMAINS4_8MMA_AtomIJNS4_4SM904GMMA30MMA_64x256x8_F32TF32TF32_SS_TNILNSP_7ScaleInE1ELSR_1EEEEEENS4_6LayoutINS5_IJSC_SC_SC_EEENS5_IJNSA_ILi0EEESW_SW_EEEEENS5_IJNS4_10UnderscoreESZ_SZ_EEEEENS4_23SM90_TMA_LOAD_MULTICASTENS4_14ComposedLayoutINS4_7SwizzleILi3ELi4ELi3EEENS4_18smem_ptr_flag_bitsILi32EEENSU_INS5_IJNSA_ILi8EEENSA_ILi32EEEEEENS5_IJS19_SC_EEEEEEEvNS4_8identityES12_S1D_vS1E_EENS_8epilogue10collective6detail29Sm90TmaWarpSpecializedAdapterINS1H_15DefaultEpilogueISK_SL_SL_NS1G_6thread17LinearCombinationISK_Li1EffLNS1L_9ScaleType4KindE0ELNS_15FloatRoundStyleE2ESK_EENS1_15EpilogueDefaultEEEEEvvEEEEvNT_6ParamsE)
        .other          _ZN7cutlass13device_kernelINS_4gemm6kernel13GemmUniversalIN4cute5tupleIJiiiiEEENS1_10collective13CollectiveMmaINS1_34MainloopSm90TmaGmmaWarpSpecializedILi5ENS5_IJNS4_1CILi2EEESB_NSA_ILi1EEEEEENS1_32KernelTmaWarpSpecializedPingpongEEENS5_IJNSA_ILi64EEENSA_ILi256EEENSA_ILi128EEEEEENS_10tfloat32_tENS5_IJlSC_lEEESK_SL_NS4_8TiledMMAINS4_8MMA_AtomIJNS4_4SM904GMMA30MMA_64x256x8_F32TF32TF32_SS_TNILNSP_7ScaleInE1ELSR_1EEEEEENS4_6LayoutINS5_IJSC_SC_SC_EEENS5_IJNSA_ILi0EEESW_SW_EEEEENS5_IJNS4_10UnderscoreESZ_SZ_EEEEENS4_23SM90_TMA_LOAD_MULTICASTENS4_14ComposedLayoutINS4_7SwizzleILi3ELi4ELi3EEENS4_18smem_ptr_flag_bitsILi32EEENSU_INS5_IJNSA_ILi8EEENSA_ILi32EEEEEENS5_IJS19_SC_EEEEEEEvNS4_8identityES12_S1D_vS1E_EENS_8epilogue10collective6detail29Sm90TmaWarpSpecializedAdapterINS1H_15DefaultEpilogueISK_SL_SL_NS1G_6thread17LinearCombinationISK_Li1EffLNS1L_9ScaleType4KindE0ELNS_15FloatRoundStyleE2ESK_EENS1_15EpilogueDefaultEEEEEvvEEEEvNT_6ParamsE,@"STO_CUDA_ENTRY STV_DEFAULT"
_ZN7cutlass13device_kernelINS_4gemm6kernel13GemmUniversalIN4cute5tupleIJiiiiEEENS1_10collective13CollectiveMmaINS1_34MainloopSm90TmaGmmaWarpSpecializedILi5ENS5_IJNS4_1CILi2EEESB_NSA_ILi1EEEEEENS1_32KernelTmaWarpSpecializedPingpongEEENS5_IJNSA_ILi64EEENSA_ILi256EEENSA_ILi128EEEEEENS_10tfloat32_tENS5_IJlSC_lEEESK_SL_NS4_8TiledMMAINS4_8MMA_AtomIJNS4_4SM904GMMA30MMA_64x256x8_F32TF32TF32_SS_TNILNSP_7ScaleInE1ELSR_1EEEEEENS4_6LayoutINS5_IJSC_SC_SC_EEENS5_IJNSA_ILi0EEESW_SW_EEEEENS5_IJNS4_10UnderscoreESZ_SZ_EEEEENS4_23SM90_TMA_LOAD_MULTICASTENS4_14ComposedLayoutINS4_7SwizzleILi3ELi4ELi3EEENS4_18smem_ptr_flag_bitsILi32EEENSU_INS5_IJNSA_ILi8EEENSA_ILi32EEEEEENS5_IJS19_SC_EEEEEEEvNS4_8identityES12_S1D_vS1E_EENS_8epilogue10collective6detail29Sm90TmaWarpSpecializedAdapterINS1H_15DefaultEpilogueISK_SL_SL_NS1G_6thread17LinearCombinationISK_Li1EffLNS1L_9ScaleType4KindE0ELNS_15FloatRoundStyleE2ESK_EENS1_15EpilogueDefaultEEEEEvvEEEEvNT_6ParamsE:
[----:B------:R-:W0:Y:S02]  /*0000*/  LDC R1, c[0x0][0x28] ;  /* 0x00000a00ff017b82 */ /* 0x000e240000000800 */
[----:B0-----:R-:W-:Y:S01]  /*0010*/  VIADD R1, R1, 0xfffffff8 ;  /* 0xfffffff801017836 */ /* 0x001fe20000000000 */
[----:B------:R-:W0:Y:S01]  /*0020*/  S2R R4, SR_TID.X ;  /* 0x0000000000047919 */ /* 0x000e220000002100 */
[----:B------:R-:W-:Y:S01]  /*0030*/  ELECT P0, URZ, PT ;  /* 0x00000000003f782f */ /* 0x000fe20003800000 */
[----:B------:R-:W-:Y:S01]  /*0040*/  BSSY B0, `(.L_x_0) ;  /* 0x000000f000007945 */ /* 0x000fe20003800000 */
[--C-:B0-----:R-:W-:Y:S02]  /*0050*/  SHF.R.U32.HI R2, RZ, 0x5, R4.reuse ;  /* 0x00000005ff027819 */ /* 0x101fe40000011604 */
[----:B------:R-:W-:-:S03]  /*0060*/  SHF.R.U32.HI R7, RZ, 0x7, R4 ;  /* 0x00000007ff077819 */ /* 0x000fc60000011604 */
[----:B------:R-:W0:Y:S04]  /*0070*/  SHFL.IDX PT, R5, R2, RZ, 0x1f ;  /* 0x00001fff02057589 */ /* 0x000e2800000e0000 */
[----:B------:R1:W2:Y:S01]  /*0080*/  SHFL.IDX PT, R10, R7, RZ, 0x1f ;  /* 0x00001fff070a7589 */ /* 0x0002a200000e0000 */
[----:B0-----:R-:W-:-:S13]  /*0090*/  ISETP.NE.OR P0, PT, R5, RZ, !P0 ;  /* 0x000000ff0500720c */ /* 0x001fda0004705670 */
[----:B-12---:R-:W-:Y:S05]  /*00a0*/  @P0 BRA `(.L_x_1) ;  /* 0x0000000000200947 */ /* 0x006fea0003800000 */
[----:B------:R-:W-:Y:S02]  /*00b0*/  ULDC.64 UR4, c[0x0][0x198] ;  /* 0x0000660000047ab9 */ /* 0x000fe40000000a00 */
[----:B------:R-:W-:Y:S02]  /*00c0*/  UIADD3 UR6, UP0, UR4, 0xf0, URZ ;  /* 0x000000f004067890 */ /* 0x000fe4000ff1e03f */
[----:B------:R-:W-:Y:S02]  /*00d0*/  UIADD3 UR4, UP1, UR4, 0x1f0, URZ ;  /* 0x000001f004047890 */ /* 0x000fe4000ff3e03f */
[----:B------:R-:W-:Y:S02]  /*00e0*/  UIADD3.X UR7, URZ, UR5, URZ, UP0, !UPT ;  /* 0x000000053f077290 */ /* 0x000fe400087fe43f */
[----:B------:R-:W-:-:S07]  /*00f0*/  UIADD3.X UR5, URZ, UR5, URZ, UP1, !UPT ;  /* 0x000000053f057290 */ /* 0x000fce0008ffe43f */
[----:B------:R0:W-:Y:S02]  /*0100*/  UTMACCTL.PF [UR6] ;  /* 0x00000000060079b9 */ /* 0x0001e40008040000 */
[----:B------:R0:W-:Y:S02]  /*0110*/  UTMACCTL.PF [UR4] ;  /* 0x00000000040079b9 */ /* 0x0001e40008040000 */
[----:B0-----:R-:W-:Y:S01]  /*0120*/  NOP ;  /* 0x0000000000007918 */ /* 0x001fe20000000000 */
.L_x_1:
[----:B------:R-:W-:Y:S05]  /*0130*/  BSYNC B0 ;  /* 0x0000000000007941 */ /* 0x000fea0003800000 */
.L_x_0:
[----:B------:R-:W0:Y:S01]  /*0140*/  SHFL.IDX PT, R8, R2, RZ, 0x1f ;  /* 0x00001fff02087589 */ /* 0x000e2200000e0000 */
[----:B------:R-:W-:-:S04]  /*0150*/  SHF.R.S32.HI R3, RZ, 0x1f, R4 ;  /* 0x0000001fff037819 */ /* 0x000fc80000011404 */
[----:B------:R-:W-:Y:S02]  /*0160*/  LEA.HI R3, R3, R4, RZ, 0x7 ;  /* 0x0000000403037211 */ /* 0x000fe400078f38ff */
[----:B0-----:R-:W-:-:S13]  /*0170*/  ISETP.NE.AND P0, PT, R8, RZ, PT ;  /* 0x000000ff0800720c */ /* 0x001fda0003f05270 */
[----:B------:R-:W-:Y:S05]  /*0180*/  @P0 BRA `(.L_x_2) ;  /* 0x0000000000600947 */ /* 0x000fea0003800000 */
[----:B------:R-:W0:Y:S01]  /*0190*/  S2UR UR8, SR_CgaCtaId ;  /* 0x00000000000879c3 */ /* 0x000e220000008800 */
[----:B------:R-:W-:Y:S01]  /*01a0*/  UMOV UR4, 0x400 ;  /* 0x0000040000047882 */ /* 0x000fe20000000000 */
[----:B------:R-:W-:Y:S01]  /*01b0*/  UMOV UR5, 0x1 ;  /* 0x0000000100057882 */ /* 0x000fe20000000000 */
[----:B------:R-:W-:Y:S01]  /*01c0*/  UMOV UR6, 0x3 ;  /* 0x0000000300067882 */ /* 0x000fe20000000000 */
[----:B------:R-:W-:Y:S01]  /*01d0*/  ELECT P0, URZ, PT ;  /* 0x00000000003f782f */ /* 0x000fe20003800000 */
[----:B------:R-:W-:-:S04]  /*01e0*/  UIADD3 UR6, -UR6, 0x100000, URZ ;  /* 0x0010000006067890 */ /* 0x000fc8000fffe13f */
[----:B------:R-:W-:Y:S02]  /*01f0*/  USHF.L.U32 UR7, UR6, 0xb, URZ ;  /* 0x0000000b06077899 */ /* 0x000fe4000800063f */
[----:B------:R-:W-:Y:S02]  /*0200*/  USHF.L.U32 UR6, UR6, 0x1, URZ ;  /* 0x0000000106067899 */ /* 0x000fe4000800063f */
[----:B0-----:R-:W-:Y:S02]  /*0210*/  ULEA UR8, UR8, UR4, 0x18 ;  /* 0x0000000408087291 */ /* 0x001fe4000f8ec03f */
[----:B------:R-:W-:-:S04]  /*0220*/  UIADD3 UR4, -UR5, 0x100000, URZ ;  /* 0x0010000005047890 */ /* 0x000fc8000fffe13f */
[----:B------:R-:W-:Y:S02]  /*0230*/  USHF.L.U32 UR5, UR4, 0xb, URZ ;  /* 0x0000000b04057899 */ /* 0x000fe4000800063f */
[----:B------:R-:W-:Y:S01]  /*0240*/  USHF.L.U32 UR4, UR4, 0x1, URZ ;  /* 0x0000000104047899 */ /* 0x000fe2000800063f */
[----:B------:R-:W0:Y:S11]  /*0250*/  FENCE.VIEW.ASYNC.S ;  /* 0x00000000000073c6 */ /* 0x000e360000000000 */
[----:B0-----:R0:W1:Y:S01]  /*0260*/  SYNCS.EXCH.64 URZ, [UR8], UR4 ;  /* 0x00000004083f75b2 */ /* 0x0010620008000100 */
[----:B------:R0:W2:Y:S01]  /*0270*/  SYNCS.EXCH.64 URZ, [UR8+0x28], UR6 ;  /* 0x00002806083f75b2 */ /* 0x0000a20008000100 */
[----:B------:R0:W3:Y:S01]  /*0280*/  SYNCS.EXCH.64 URZ, [UR8+0x8], UR4 ;  /* 0x00000804083f75b2 */ /* 0x0000e20008000100 */
[----:B------:R0:W4:Y:S01]  /*0290*/  SYNCS.EXCH.64 URZ, [UR8+0x30], UR6 ;  /* 0x00003006083f75b2 */ /* 0x0001220008000100 */
[----:B------:R0:W0:Y:S01]  /*02a0*/  SYNCS.EXCH.64 URZ, [UR8+0x10], UR4 ;  /* 0x00001004083f75b2 */ /* 0x0000220008000100 */
[----:B------:R0:W0:Y:S01]  /*02b0*/  SYNCS.EXCH.64 URZ, [UR8+0x38], UR6 ;  /* 0x00003806083f75b2 */ /* 0x0000220008000100 */
[----:B------:R0:W0:Y:S01]  /*02c0*/  SYNCS.EXCH.64 URZ, [UR8+0x18], UR4 ;  /* 0x00001804083f75b2 */ /* 0x0000220008000100 */
[----:B------:R0:W0:Y:S01]  /*02d0*/  SYNCS.EXCH.64 URZ, [UR8+0x40], UR6 ;  /* 0x00004006083f75b2 */ /* 0x0000220008000100 */
[----:B------:R0:W0:Y:S01]  /*02e0*/  SYNCS.EXCH.64 URZ, [UR8+0x20], UR4 ;  /* 0x00002004083f75b2 */ /* 0x0000220008000100 */
[----:B------:R0:W0:Y:S01]  /*02f0*/  SYNCS.EXCH.64 URZ, [UR8+0x48], UR6 ;  /* 0x00004806083f75b2 */ /* 0x0000220008000100 */
[----:B------:R-:W-:Y:S01]  /*0300*/  NOP ;  /* 0x0000000000007918 */ /* 0x000fe20000000000 */
.L_x_2:
[----:B------:R-:W5:Y:S01]  /*0310*/  SHFL.IDX PT, R13, R2, RZ, 0x1f ;  /* 0x00001fff020d7589 */ /* 0x000f6200000e0000 */
[----:B------:R-:W1:Y:S01]  /*0320*/  S2UR UR12, SR_CTAID.X ;  /* 0x00000000000c79c3 */ /* 0x000e620000002500 */
[----:B------:R-:W-:Y:S02]  /*0330*/  LOP3.LUT R3, R3, 0xffffff80, RZ, 0xc0, !PT ;  /* 0xffffff8003037812 */ /* 0x000fe400078ec0ff */
[----:B------:R-:W-:Y:S01]  /*0340*/  ELECT P0, URZ, PT ;  /* 0x00000000003f782f */ /* 0x000fe20003800000 */
[----:B------:R2:W3:Y:S01]  /*0350*/  SHFL.IDX PT, R12, R2, RZ, 0x1f ;  /* 0x00001fff020c7589 */ /* 0x0004e200000e0000 */
[----:B------:R-:W-:Y:S01]  /*0360*/  ELECT P1, URZ, PT ;  /* 0x00000000003f782f */ /* 0x000fe20003820000 */
[----:B------:R-:W-:Y:S01]  /*0370*/  NOP ;  /* 0x0000000000007918 */ /* 0x000fe20000000000 */
[----:B------:R-:W-:Y:S01]  /*0380*/  IMAD.IADD R3, R4, 0x1, -R3 ;  /* 0x0000000104037824 */ /* 0x000fe200078e0a03 */
[----:B------:R-:W4:Y:S01]  /*0390*/  S2R R6, SR_CTAID.Y ;  /* 0x0000000000067919 */ /* 0x000f220000002600 */
[----:B0-----:R-:W-:Y:S01]  /*03a0*/  ULDC UR4, c[0x0][0x150] ;  /* 0x0000540000047ab9 */ /* 0x001fe20000000800 */
[----:B------:R-:W0:Y:S01]  /*03b0*/  LDC R14, c[0x0][0x144] ;  /* 0x00005100ff0e7b82 */ /* 0x000e220000000800 */
[----:B------:R-:W-:Y:S01]  /*03c0*/  UMOV UR11, 0x80 ;  /* 0x00000080000b7882 */ /* 0x000fe20000000000 */
[----:B------:R-:W-:Y:S01]  /*03d0*/  SHF.R.S32.HI R0, RZ, 0x1f, R3 ;  /* 0x0000001fff007819 */ /* 0x000fe20000011403 */
[----:B------:R-:W-:Y:S01]  /*03e0*/  NOP ;  /* 0x0000000000007918 */ /* 0x000fe20000000000 */
[C---:B------:R-:W-:Y:S01]  /*03f0*/  VIADD R35, R10.reuse, 0xffffffff ;  /* 0xffffffff0a237836 */ /* 0x040fe20000000000 */
[----:B------:R-:W-:Y:S01]  /*0400*/  ISETP.NE.AND P4, PT, R10, RZ, PT ;  /* 0x000000ff0a00720c */ /* 0x000fe20003f85270 */
[----:B------:R-:W-:Y:S01]  /*0410*/  IMAD.MOV.U32 R153, RZ, RZ, 0x1 ;  /* 0x00000001ff997424 */ /* 0x000fe200078e00ff */
[----:B------:R-:W-:Y:S01]  /*0420*/  LEA.HI R9, R0, R3, RZ, 0x3 ;  /* 0x0000000300097211 */ /* 0x000fe200078f18ff */
[----:B------:R-:W0:Y:S01]  /*0430*/  LDC R15, c[0x0][0x140] ;  /* 0x00005000ff0f7b82 */ /* 0x000e220000000800 */
[----:B------:R-:W-:-:S02]  /*0440*/  ISETP.GE.U32.AND P6, PT, R35, 0x2, PT ;  /* 0x000000022300780c */ /* 0x000fc40003fc6070 */
[--C-:B------:R-:W-:Y:S02]  /*0450*/  SHF.R.S32.HI R11, RZ, 0x3, R9.reuse ;  /* 0x00000003ff0b7819 */ /* 0x100fe40000011409 */
[----:B--2---:R-:W-:Y:S02]  /*0460*/  SHF.R.S32.HI R2, RZ, 0x1f, R9 ;  /* 0x0000001fff027819 */ /* 0x004fe40000011409 */
[----:B------:R-:W-:Y:S01]  /*0470*/  SHF.R.S32.HI R9, RZ, 0x1f, R8 ;  /* 0x0000001fff097819 */ /* 0x000fe20000011408 */
[----:B------:R-:W2:Y:S01]  /*0480*/  LDC R25, c[0x0][0x148] ;  /* 0x00005200ff197b82 */ /* 0x000ea20000000800 */
[----:B-----5:R-:W-:Y:S02]  /*0490*/  ISETP.NE.OR P0, PT, R13, RZ, !P0 ;  /* 0x000000ff0d00720c */ /* 0x020fe40004705670 */
[----:B-1----:R-:W-:Y:S02]  /*04a0*/  I2FP.F32.U32 R13, UR12 ;  /* 0x0000000c000d7c45 */ /* 0x002fe40008201000 */
[----:B------:R-:W-:-:S02]  /*04b0*/  LEA.HI R2, R2, R11, RZ, 0x2 ;  /* 0x0000000b02027211 */ /* 0x000fc400078f10ff */
[----:B------:R-:W-:Y:S01]  /*04c0*/  LEA.HI R9, R9, R8, RZ, 0x2 ;  /* 0x0000000809097211 */ /* 0x000fe200078f10ff */
[----:B------:R-:W-:Y:S01]  /*04d0*/  FMUL R13, R13, UR4 ;  /* 0x000000040d0d7c20 */ /* 0x000fe20008400000 */
[----:B---3--:R-:W-:Y:S01]  /*04e0*/  ISETP.NE.OR P1, PT, R12, RZ, !P1 ;  /* 0x000000ff0c00720c */ /* 0x008fe20004f25670 */
[----:B------:R-:W-:Y:S01]  /*04f0*/  ULDC UR4, c[0x0][0x154] ;  /* 0x0000550000047ab9 */ /* 0x000fe20000000800 */
[----:B------:R-:W-:Y:S02]  /*0500*/  LOP3.LUT R12, R2, 0xfffffffc, RZ, 0xc0, !PT ;  /* 0xfffffffc020c7812 */ /* 0x000fe400078ec0ff */
[----:B------:R-:W-:Y:S01]  /*0510*/  LOP3.LUT R9, R9, 0x3ffffffc, RZ, 0xc0, !PT ;  /* 0x3ffffffc09097812 */ /* 0x000fe200078ec0ff */
[----:B------:R-:W1:Y:S01]  /*0520*/  F2I.U32.TRUNC.NTZ R13, R13 ;  /* 0x0000000d000d7305 */ /* 0x000e62000020f000 */
[----:B------:R-:W-:Y:S01]  /*0530*/  SHF.R.S32.HI R2, RZ, 0x1f, R5 ;  /* 0x0000001fff027819 */ /* 0x000fe20000011405 */
[----:B------:R-:W-:Y:S01]  /*0540*/  IMAD.IADD R12, R11, 0x1, -R12 ;  /* 0x000000010b0c7824 */ /* 0x000fe200078e0a0c */
[----:B------:R-:W-:Y:S01]  /*0550*/  VOTEU.ALL UP1, P0 ;  /* 0x00000000003f7886 */ /* 0x000fe20000020000 */
[----:B------:R-:W-:Y:S01]  /*0560*/  IMAD.IADD R9, R8, 0x1, -R9 ;  /* 0x0000000108097824 */ /* 0x000fe200078e0a09 */
[----:B------:R-:W-:Y:S01]  /*0570*/  LEA.HI R2, R2, R5, RZ, 0x2 ;  /* 0x0000000502027211 */ /* 0x000fe200078f10ff */
[----:B------:R-:W-:Y:S01]  /*0580*/  VOTEU.ALL UP0, P0 ;  /* 0x00000000003f7886 */ /* 0x000fe20000000000 */
[----:B----4-:R-:W-:Y:S01]  /*0590*/  I2FP.F32.U32 R8, R6 ;  /* 0x0000000600087245 */ /* 0x010fe20000201000 */
[----:B------:R-:W-:Y:S01]  /*05a0*/  IMAD R9, R9, 0x4, R12 ;  /* 0x0000000409097824 */ /* 0x000fe200078e020c */
[----:B------:R-:W-:Y:S01]  /*05b0*/  LOP3.LUT R2, R2, 0xfffffffc, RZ, 0xc0, !PT ;  /* 0xfffffffc02027812 */ /* 0x000fe200078ec0ff */
[----:B------:R-:W-:Y:S01]  /*05c0*/  VOTEU.ALL UP2, P1 ;  /* 0x00000000003f7886 */ /* 0x000fe20000840000 */
[----:B------:R-:W3:Y:S01]  /*05d0*/  @!UP1 S2UR UR7, SR_CgaCtaId ;  /* 0x00000000000799c3 */ /* 0x000ee20000008800 */
[----:B------:R-:W-:Y:S01]  /*05e0*/  FMUL R8, R8, UR4 ;  /* 0x0000000408087c20 */ /* 0x000fe20008400000 */
[----:B------:R-:W-:Y:S01]  /*05f0*/  IMAD.SHL.U32 R152, R9, 0x4, RZ ;  /* 0x0000000409987824 */ /* 0x000fe200078e00ff */
[----:B------:R-:W-:Y:S01]  /*0600*/  UMOV UR4, 0x20 ;  /* 0x0000002000047882 */ /* 0x000fe20000000000 */
[----:B------:R-:W-:Y:S01]  /*0610*/  IMAD.IADD R5, R5, 0x1, -R2 ;  /* 0x0000000105057824 */ /* 0x000fe200078e0a02 */
[----:B------:R-:W-:Y:S01]  /*0620*/  LEA.HI R2, R9, R9, RZ, 0x1 ;  /* 0x0000000909027211 */ /* 0x000fe200078f08ff */
[----:B-1----:R-:W-:Y:S01]  /*0630*/  IMAD.MOV R13, RZ, RZ, -R13 ;  /* 0x000000ffff0d7224 */ /* 0x002fe200078e0a0d */
[----:B------:R-:W1:Y:S01]  /*0640*/  F2I.U32.TRUNC.NTZ R8, R8 ;  /* 0x0000000800087305 */ /* 0x000e62000020f000 */
[----:B------:R-:W4:Y:S01]  /*0650*/  @!UP2 S2UR UR10, SR_CgaCtaId ;  /* 0x00000000000aa9c3 */ /* 0x000f220000008800 */
[----:B------:R-:W-:Y:S01]  /*0660*/  LOP3.LUT R2, R2, 0xfffffffe, RZ, 0xc0, !PT ;  /* 0xfffffffe02027812 */ /* 0x000fe200078ec0ff */
[----:B0-----:R-:W-:Y:S01]  /*0670*/  IMAD R21, R14, R13, UR12 ;  /* 0x0000000c0e157e24 */ /* 0x001fe2000f8e020d */
[----:B------:R-:W-:Y:S01]  /*0680*/  @!UP1 UMOV UR6, 0x400 ;  /* 0x0000040000069882 */ /* 0x000fe20000000000 */
[----:B------:R-:W-:-:S04]  /*0690*/  @!UP1 UIADD3 UR4, -UR4, 0x100000, URZ ;  /* 0x0010000004049890 */ /* 0x000fc8000fffe13f */
[----:B------:R-:W-:Y:S02]  /*06a0*/  @!UP1 USHF.L.U32 UR5, UR4, 0xb, URZ ;  /* 0x0000000b04059899 */ /* 0x000fe4000800063f */
[----:B------:R-:W-:Y:S01]  /*06b0*/  @!UP1 USHF.L.U32 UR4, UR4, 0x1, URZ ;  /* 0x0000000104049899 */ /* 0x000fe2000800063f */
[C---:B------:R-:W-:Y:S01]  /*06c0*/  LOP3.LUT R152, R9.reuse, 0xc, R152, 0x78, !PT ;  /* 0x0000000c09987812 */ /* 0x040fe200078e7898 */
[----:B------:R-:W-:Y:S01]  /*06d0*/  IMAD.IADD R2, R9, 0x1, -R2 ;  /* 0x0000000109027824 */ /* 0x000fe200078e0a02 */
[----:B------:R-:W-:Y:S01]  /*06e0*/  @!UP2 UMOV UR9, 0x400 ;  /* 0x000004000009a882 */ /* 0x000fe20000000000 */
[----:B------:R-:W-:Y:S01]  /*06f0*/  VOTEU.ALL UP3, P1 ;  /* 0x00000000003f7886 */ /* 0x000fe20000860000 */
[----:B------:R-:W-:Y:S01]  /*0700*/  VOTEU.ALL UP4, P1 ;  /* 0x00000000003f7886 */ /* 0x000fe20000880000 */
[----:B------:R-:W-:Y:S01]  /*0710*/  VOTEU.ALL UP5, P1 ;  /* 0x00000000003f7886 */ /* 0x000fe200008a0000 */
[----:B------:R-:W-:Y:S01]  /*0720*/  ISETP.NE.AND P3, PT, R2, R21, PT ;  /* 0x000000150200720c */ /* 0x000fe20003f65270 */
[----:B------:R0:W0:Y:S01]  /*0730*/  SHFL.IDX PT, R14, R7, RZ, 0x1f ;  /* 0x00001fff070e7589 */ /* 0x00002200000e0000 */
[----:B------:R-:W-:Y:S01]  /*0740*/  ISETP.EQ.U32.AND P2, PT, R15, 0x1, PT ;  /* 0x000000010f00780c */ /* 0x000fe20003f42070 */
[----:B-1----:R-:W-:Y:S01]  /*0750*/  IMAD.MOV R20, RZ, RZ, -R8 ;  /* 0x000000ffff147224 */ /* 0x002fe200078e0a08 */
[----:B---3--:R-:W-:-:S02]  /*0760*/  @!UP1 ULEA UR8, UR7, UR6, 0x18 ;  /* 0x0000000607089291 */ /* 0x008fc4000f8ec03f */
[----:B------:R-:W-:-:S04]  /*0770*/  @!UP2 UIADD3 UR6, -UR11, 0x100000, URZ ;  /* 0x001000000b06a890 */ /* 0x000fc8000fffe13f */
[----:B------:R-:W-:Y:S02]  /*0780*/  @!UP2 USHF.L.U32 UR7, UR6, 0xb, URZ ;  /* 0x0000000b0607a899 */ /* 0x000fe4000800063f */
[----:B------:R-:W-:Y:S01]  /*0790*/  @!UP2 USHF.L.U32 UR6, UR6, 0x1, URZ ;  /* 0x000000010606a899 */ /* 0x000fe2000800063f */
[----:B--2---:R-:W-:Y:S01]  /*07a0*/  IMAD R9, R25, R20, R6 ;  /* 0x0000001419097224 */ /* 0x004fe200078e0206 */
[----:B------:R-:W-:Y:S01]  /*07b0*/  VOTEU.ALL UP1, P0 ;  /* 0x00000000003f7886 */ /* 0x000fe20000020000 */
[----:B------:R-:W-:Y:S01]  /*07c0*/  LOP3.LUT P0, RZ, R3, 0x7, RZ, 0xc0, !PT ;  /* 0x0000000703ff7812 */ /* 0x000fe2000780c0ff */
[----:B----4-:R-:W-:Y:S01]  /*07d0*/  @!UP2 ULEA UR9, UR10, UR9, 0x18 ;  /* 0x000000090a09a291 */ /* 0x010fe2000f8ec03f */
[----:B------:R-:W-:Y:S01]  /*07e0*/  @P3 LEA.HI R2, R152, R152, RZ, 0x1 ;  /* 0x0000009898023211 */ /* 0x000fe200078f08ff */
[----:B------:R-:W-:Y:S01]  /*07f0*/  VOTEU.ALL UP2, P1 ;  /* 0x00000000003f7886 */ /* 0x000fe20000840000 */
[----:B------:R-:W-:Y:S01]  /*0800*/  ISETP.NE.AND P1, PT, R5, 0x3, PT ;  /* 0x000000030500780c */ /* 0x000fe20003f25270 */
[----:B------:R-:W1:Y:S02]  /*0810*/  FENCE.VIEW.ASYNC.S ;  /* 0x00000000000073c6 */ /* 0x000e640000000000 */
[----:B-1----:R1:W2:Y:S01]  /*0820*/  @!UP0 SYNCS.EXCH.64 URZ, [UR8+0x80], UR4 ;  /* 0x00008004083f85b2 */ /* 0x0022a20008000100 */
[----:B------:R-:W-:-:S02]  /*0830*/  @P3 SHF.R.S32.HI R2, RZ, 0x1, R2 ;  /* 0x00000001ff023819 */ /* 0x000fc40000011402 */
[----:B------:R-:W-:Y:S02]  /*0840*/  ISETP.EQ.OR P1, PT, R5, RZ, !P1 ;  /* 0x000000ff0500720c */ /* 0x000fe40004f22670 */
[----:B------:R-:W-:Y:S02]  /*0850*/  @P3 ISETP.NE.AND P5, PT, R2, R9, PT ;  /* 0x000000090200320c */ /* 0x000fe40003fa5270 */
[----:B------:R-:W-:Y:S02]  /*0860*/  ISETP.LT.U32.AND P0, PT, R152, 0x4, !P0 ;  /* 0x000000049800780c */ /* 0x000fe40004701070 */
[----:B------:R-:W-:Y:S02]  /*0870*/  ISETP.EQ.AND P1, PT, R10, RZ, P1 ;  /* 0x000000ff0a00720c */ /* 0x000fe40000f22270 */
[----:B------:R-:W-:Y:S02]  /*0880*/  SEL R2, RZ, 0x1, !P0 ;  /* 0x00000001ff027807 */ /* 0x000fe40004000000 */
[----:B------:R-:W-:-:S02]  /*0890*/  @P3 SEL R153, RZ, 0x1, P5 ;  /* 0x00000001ff993807 */ /* 0x000fc40002800000 */
[----:B------:R-:W-:Y:S01]  /*08a0*/  SEL R16, RZ, 0x1, !P1 ;  /* 0x00000001ff107807 */ /* 0x000fe20004800000 */
[----:B------:R1:W3:Y:S01]  /*08b0*/  @!UP1 SYNCS.EXCH.64 URZ, [UR8+0x88], UR4 ;  /* 0x00008804083f95b2 */ /* 0x0002e20008000100 */
[----:B------:R-:W-:Y:S01]  /*08c0*/  NOP ;  /* 0x0000000000007918 */ /* 0x000fe20000000000 */
[----:B------:R-:W-:Y:S02]  /*08d0*/  LOP3.LUT R153, R153, R2, RZ, 0xc0, !PT ;  /* 0x0000000299997212 */ /* 0x000fe400078ec0ff */
[----:B------:R-:W-:Y:S01]  /*08e0*/  SEL R16, R16, 0x2, P6 ;  /* 0x0000000210107807 */ /* 0x000fe20003000000 */
[----:B------:R1:W4:Y:S01]  /*08f0*/  @!UP2 SYNCS.EXCH.64 URZ, [UR9+0x60], UR6 ;  /* 0x00006006093fa5b2 */ /* 0x0003220008000100 */
[----:B------:R1:W0:Y:S01]  /*0900*/  @!UP3 SYNCS.EXCH.64 URZ, [UR9+0x68], UR6 ;  /* 0x00006806093fb5b2 */ /* 0x0002220008000100 */
[----:B------:R1:W0:Y:S01]  /*0910*/  @!UP4 SYNCS.EXCH.64 URZ, [UR9+0x70], UR6 ;  /* 0x00007006093fc5b2 */ /* 0x0002220008000100 */
[----:B------:R1:W0:Y:S01]  /*0920*/  @!UP5 SYNCS.EXCH.64 URZ, [UR9+0x78], UR6 ;  /* 0x00007806093fd5b2 */ /* 0x0002220008000100 */
[----:B------:R-:W-:Y:S01]  /*0930*/  NOP ;  /* 0x0000000000007918 */ /* 0x000fe20000000000 */
[----:B-12---:R-:W-:Y:S05]  /*0940*/  @!P2 BRA `(.L_x_3) ;  /* 0x000000000008a947 */ /* 0x006fea0003800000 */
[----:B0--34-:R-:W-:Y:S01]  /*0950*/  UCGABAR_ARV ;  /* 0x00000000000079c7 */ /* 0x019fe20008000000 */
[----:B------:R-:W-:Y:S05]  /*0960*/  BRA `(.L_x_4) ;  /* 0x0000000000047947 */ /* 0x000fea0003800000 */
.L_x_3:
[----:B0--34-:R-:W-:Y:S01]  /*0970*/  NOP ;  /* 0x0000000000007918 */ /* 0x019fe20000000000 */
.L_x_4:
[----:B------:R-:W-:Y:S01]  /*0980*/  ULDC.64 UR4, c[0x0][0x598] ;  /* 0x0001660000047ab9 */ /* 0x000fe20000000a00 */
[----:B------:R-:W-:Y:S01]  /*0990*/  ULDC.64 UR38, c[0x0][0x208] ;  /* 0x0000820000267ab9 */ /* 0x000fe20000000a00 */
[----:B------:R-:W-:-:S04]  /*09a0*/  ISETP.NE.U32.AND P0, PT, RZ, UR4, PT ;  /* 0x00000004ff007c0c */ /* 0x000fc8000bf05070 */
[----:B------:R-:W-:-:S13]  /*09b0*/  ISETP.NE.AND.EX P0, PT, RZ, UR5, PT, P0 ;  /* 0x00000005ff007c0c */ /* 0x000fda000bf05300 */
[----:B------:R-:W-:Y:S05]  /*09c0*/  @!P0 BRA `(.L_x_5) ;  /* 0x00000000001c8947 */ /* 0x000fea0003800000 */
[----:B------:R-:W0:Y:S02]  /*09d0*/  LDC.64 R8, c[0x0][0x598] ;  /* 0x00016600ff087b82 */ /* 0x000e240000000a00 */
[----:B0-----:R-:W2:Y:S02]  /*09e0*/  LDG.E.64 R8, desc[UR38][R8.64] ;  /* 0x0000002608087981 */ /* 0x001ea4000c1e1b00 */
[----:B--2---:R-:W-:-:S04]  /*09f0*/  ISETP.NE.U32.AND P0, PT, R8, RZ, PT ;  /* 0x000000ff0800720c */ /* 0x004fc80003f05070 */
[----:B------:R-:W-:-:S13]  /*0a00*/  ISETP.NE.AND.EX P0, PT, R9, RZ, PT, P0 ;  /* 0x000000ff0900720c */ /* 0x000fda0003f05300 */
[----:B------:R-:W-:Y:S05]  /*0a10*/  @!P0 BRA `(.L_x_5) ;  /* 0x0000000000088947 */ /* 0x000fea0003800000 */
[----:B------:R0:W5:Y:S01]  /*0a20*/  LD.E R154, desc[UR38][R8.64] ;  /* 0x00000026089a7980 */ /* 0x000162000c101900 */
[----:B------:R-:W-:Y:S05]  /*0a30*/  BRA `(.L_x_6) ;  /* 0x0000000000247947 */ /* 0x000fea0003800000 */
.L_x_5:
[----:B------:R-:W-:Y:S02]  /*0a40*/  ULDC.64 UR4, c[0x0][0x588] ;  /* 0x0001620000047ab9 */ /* 0x000fe40000000a00 */
[----:B------:R-:W-:-:S04]  /*0a50*/  ISETP.NE.U32.AND P0, PT, RZ, UR4, PT ;  /* 0x00000004ff007c0c */ /* 0x000fc8000bf05070 */
[----:B------:R-:W-:-:S13]  /*0a60*/  ISETP.NE.AND.EX P0, PT, RZ, UR5, PT, P0 ;  /* 0x00000005ff007c0c */ /* 0x000fda000bf05300 */
[----:B------:R-:W-:Y:S05]  /*0a70*/  @!P0 BRA `(.L_x_7) ;  /* 0x00000000000c8947 */ /* 0x000fea0003800000 */
[----:B------:R-:W0:Y:S02]  /*0a80*/  LDC.64 R154, c[0x0][0x588] ;  /* 0x00016200ff9a7b82 */ /* 0x000e240000000a00 */
[----:B0-----:R1:W5:Y:S01]  /*0a90*/  LDG.E R154, desc[UR38][R154.64] ;  /* 0x000000269a9a7981 */ /* 0x001362000c1e1900 */
[----:B------:R-:W-:Y:S05]  /*0aa0*/  BRA `(.L_x_6) ;  /* 0x0000000000087947 */ /* 0x000fea0003800000 */
.L_x_7:
[----:B------:R-:W-:Y:S02]  /*0ab0*/  ULDC UR4, c[0x0][0x580] ;  /* 0x0001600000047ab9 */ /* 0x000fe40000000800 */
[----:B------:R-:W-:-:S07]  /*0ac0*/  IMAD.U32 R154, RZ, RZ, UR4 ;  /* 0x00000004ff9a7e24 */ /* 0x000fce000f8e00ff */
.L_x_6:
[----:B------:R-:W-:Y:S02]  /*0ad0*/  ULDC.64 UR4, c[0x0][0x5a0] ;  /* 0x0001680000047ab9 */ /* 0x000fe40000000a00 */
[----:B------:R-:W-:-:S04]  /*0ae0*/  ISETP.NE.U32.AND P0, PT, RZ, UR4, PT ;  /* 0x00000004ff007c0c */ /* 0x000fc8000bf05070 */
[----:B------:R-:W-:-:S13]  /*0af0*/  ISETP.NE.AND.EX P0, PT, RZ, UR5, PT, P0 ;  /* 0x00000005ff007c0c */ /* 0x000fda000bf05300 */
[----:B------:R-:W-:Y:S05]  /*0b00*/  @!P0 BRA `(.L_x_8) ;  /* 0x00000000001c8947 */ /* 0x000fea0003800000 */
[----:B0-----:R-:W0:Y:S02]  /*0b10*/  LDC.64 R8, c[0x0][0x5a0] ;  /* 0x00016800ff087b82 */ /* 0x001e240000000a00 */
[----:B0-----:R-:W2:Y:S02]  /*0b20*/  LDG.E.64 R8, desc[UR38][R8.64] ;  /* 0x0000002608087981 */ /* 0x001ea4000c1e1b00 */
[----:B--2---:R-:W-:-:S04]  /*0b30*/  ISETP.NE.U32.AND P0, PT, R8, RZ, PT ;  /* 0x000000ff0800720c */ /* 0x004fc80003f05070 */
[----:B------:R-:W-:-:S13]  /*0b40*/  ISETP.NE.AND.EX P0, PT, R9, RZ, PT, P0 ;  /* 0x000000ff0900720c */ /* 0x000fda0003f05300 */
[----:B------:R-:W-:Y:S05]  /*0b50*/  @!P0 BRA `(.L_x_8) ;  /* 0x0000000000088947 */ /* 0x000fea0003800000 */
[----:B-1----:R0:W5:Y:S01]  /*0b60*/  LD.E R155, desc[UR38][R8.64] ;  /* 0x00000026089b7980 */ /* 0x002162000c101900 */
[----:B------:R-:W-:Y:S05]  /*0b70*/  BRA `(.L_x_9) ;  /* 0x0000000000247947 */ /* 0x000fea0003800000 */
.L_x_8:
[----:B------:R-:W-:Y:S02]  /*0b80*/  ULDC.64 UR4, c[0x0][0x590] ;  /* 0x0001640000047ab9 */ /* 0x000fe40000000a00 */
[----:B------:R-:W-:-:S04]  /*0b90*/  ISETP.NE.U32.AND P0, PT, RZ, UR4, PT ;  /* 0x00000004ff007c0c */ /* 0x000fc8000bf05070 */
[----:B------:R-:W-:-:S13]  /*0ba0*/  ISETP.NE.AND.EX P0, PT, RZ, UR5, PT, P0 ;  /* 0x00000005ff007c0c */ /* 0x000fda000bf05300 */
[----:B------:R-:W-:Y:S05]  /*0bb0*/  @!P0 BRA `(.L_x_10) ;  /* 0x00000000000c8947 */ /* 0x000fea0003800000 */
[----:B0-----:R-:W1:Y:S02]  /*0bc0*/  LDC.64 R8, c[0x0][0x590] ;  /* 0x00016400ff087b82 */ /* 0x001e640000000a00 */
[----:B-1----:R1:W5:Y:S01]  /*0bd0*/  LDG.E R155, desc[UR38][R8.64] ;  /* 0x00000026089b7981 */ /* 0x002362000c1e1900 */
[----:B------:R-:W-:Y:S05]  /*0be0*/  BRA `(.L_x_9) ;  /* 0x0000000000087947 */ /* 0x000fea0003800000 */
.L_x_10:
[----:B------:R-:W-:Y:S02]  /*0bf0*/  ULDC UR4, c[0x0][0x584] ;  /* 0x0001610000047ab9 */ /* 0x000fe40000000800 */
[----:B-1----:R-:W-:-:S07]  /*0c00*/  IMAD.U32 R155, RZ, RZ, UR4 ;  /* 0x00000004ff9b7e24 */ /* 0x002fce000f8e00ff */
.L_x_9:
[----:B------:R-:W2:Y:S01]  /*0c10*/  LDC R2, c[0x0][0x65c] ;  /* 0x00019700ff027b82 */ /* 0x000ea20000000800 */
[----:B------:R-:W-:Y:S01]  /*0c20*/  ULDC UR6, c[0x0][0x28c] ;  /* 0x0000a30000067ab9 */ /* 0x000fe20000000800 */
[----:B------:R-:W-:Y:S01]  /*0c30*/  ISETP.NE.AND P0, PT, R10, 0x2, PT ;  /* 0x000000020a00780c */ /* 0x000fe20003f05270 */
[----:B------:R-:W-:Y:S01]  /*0c40*/  UIADD3 UR6, UR6, 0x7f, URZ ;  /* 0x0000007f06067890 */ /* 0x000fe2000fffe03f */
[----:B01----:R-:W-:Y:S01]  /*0c50*/  IMAD.U32 R8, RZ, RZ, UR12 ;  /* 0x0000000cff087e24 */ /* 0x003fe2000f8e00ff */
[----:B------:R-:W-:Y:S01]  /*0c60*/  UMOV UR36, URZ ;  /* 0x0000003f00247c82 */ /* 0x000fe20008000000 */
[----:B------:R-:W-:Y:S01]  /*0c70*/  IMAD.MOV.U32 R9, RZ, RZ, RZ ;  /* 0x000000ffff097224 */ /* 0x000fe200078e00ff */
[----:B------:R-:W-:Y:S01]  /*0c80*/  USHF.R.S32.HI UR7, URZ, 0x1f, UR6 ;  /* 0x0000001f3f077899 */ /* 0x000fe20008011406 */
[----:B------:R-:W-:Y:S01]  /*0c90*/  UMOV UR40, URZ ;  /* 0x0000003f00287c82 */ /* 0x000fe20008000000 */
[----:B------:R-:W-:Y:S02]  /*0ca0*/  ULDC.64 UR8, c[0x0][0x650] ;  /* 0x0001940000087ab9 */ /* 0x000fe40000000a00 */
[----:B------:R-:W-:-:S04]  /*0cb0*/  ULEA.HI UR7, UR7, UR6, URZ, 0x7 ;  /* 0x0000000607077291 */ /* 0x000fc8000f8f383f */
[----:B------:R-:W-:Y:S01]  /*0cc0*/  USHF.R.S32.HI UR37, URZ, 0x7, UR7 ;  /* 0x000000073f257899 */ /* 0x000fe20008011407 */
[----:B--2---:R-:W-:-:S13]  /*0cd0*/  ISETP.NE.AND P1, PT, R2, 0x1, PT ;  /* 0x000000010200780c */ /* 0x004fda0003f25270 */
[----:B------:R-:W0:Y:S01]  /*0ce0*/  @P1 LDC R19, c[0x0][0x10] ;  /* 0x00000400ff131b82 */ /* 0x000e220000000800 */
[----:B------:R-:W-:Y:S02]  /*0cf0*/  @P1 IMAD.MOV.U32 R7, RZ, RZ, RZ ;  /* 0x000000ffff071224 */ /* 0x000fe400078e00ff */
[----:B------:R-:W-:-:S05]  /*0d00*/  @P1 IMAD.MOV.U32 R17, RZ, RZ, RZ ;  /* 0x000000ffff111224 */ /* 0x000fca00078e00ff */
[----:B------:R-:W1:Y:S01]  /*0d10*/  @!P1 LDC R11, c[0x0][0xc] ;  /* 0x00000300ff0b9b82 */ /* 0x000e620000000800 */
[----:B------:R-:W-:Y:S01]  /*0d20*/  ULDC UR4, c[0x0][0xc] ;  /* 0x0000030000047ab9 */ /* 0x000fe20000000800 */
[----:B------:R-:W-:Y:S02]  /*0d30*/  ULDC UR5, c[0x0][0x10] ;  /* 0x0000040000057ab9 */ /* 0x000fe40000000800 */
[----:B------:R-:W-:-:S04]  /*0d40*/  UIMAD.WIDE.U32 UR4, UR4, UR5, URZ ;  /* 0x00000005040472a5 */ /* 0x000fc8000f8e003f */
[----:B------:R-:W2:Y:S01]  /*0d50*/  LDC R2, c[0x0][0x14] ;  /* 0x00000500ff027b82 */ /* 0x000ea20000000800 */
[----:B0-----:R-:W-:-:S04]  /*0d60*/  @P1 IMAD.WIDE.U32 R18, R19, UR12, R6 ;  /* 0x0000000c13121c25 */ /* 0x001fc8000f8e0006 */
[----:B------:R-:W-:Y:S02]  /*0d70*/  @P1 IMAD.IADD R17, R19, 0x1, R17 ;  /* 0x0000000113111824 */ /* 0x000fe400078e0211 */
[----:B-1----:R-:W-:-:S04]  /*0d80*/  @!P1 IMAD.WIDE.U32 R8, R6, R11, R8 ;  /* 0x0000000b06089225 */ /* 0x002fc800078e0008 */
[----:B------:R-:W-:Y:S02]  /*0d90*/  @!P1 IMAD.MOV.U32 R18, RZ, RZ, R8 ;  /* 0x000000ffff129224 */ /* 0x000fe400078e0008 */
[----:B------:R-:W-:Y:S02]  /*0da0*/  @!P1 IMAD.MOV.U32 R17, RZ, RZ, R9 ;  /* 0x000000ffff119224 */ /* 0x000fe400078e0009 */
[----:B--2---:R-:W-:-:S04]  /*0db0*/  IMAD.WIDE.U32 R12, R2, UR4, RZ ;  /* 0x00000004020c7c25 */ /* 0x004fc8000f8e00ff */
[----:B------:R-:W-:Y:S01]  /*0dc0*/  IMAD R23, R2, UR5, RZ ;  /* 0x0000000502177c24 */ /* 0x000fe2000f8e02ff */
[----:B------:R0:W-:Y:S03]  /*0dd0*/  STL.64 [R1], R12 ;  /* 0x0000000c01007387 */ /* 0x0001e60000100a00 */
[----:B------:R-:W-:Y:S01]  /*0de0*/  IMAD.IADD R23, R13, 0x1, R23 ;  /* 0x000000010d177824 */ /* 0x000fe200078e0217 */
[----:B------:R-:W-:Y:S06]  /*0df0*/  @P0 BRA `(.L_x_11) ;  /* 0x0000000000200947 */ /* 0x000fec0003800000 */
[----:B------:R-:W-:Y:S01]  /*0e00*/  UISETP.GE.U32.AND UP0, UPT, UR37, 0x5, UPT ;  /* 0x000000052500788c */ /* 0x000fe2000bf06070 */
[----:B------:R-:W-:Y:S01]  /*0e10*/  IADD3 R18, P0, R18, R12, RZ ;  /* 0x0000000c12127210 */ /* 0x000fe20007f1e0ff */
[----:B------:R-:W-:Y:S01]  /*0e20*/  UIMAD.WIDE.U32 UR4, UR37, -0x33333333, URZ ;  /* 0xcccccccd250478a5 */ /* 0x000fe2000f8e003f */
[----:B------:R-:W-:-:S03]  /*0e30*/  UMOV UR40, URZ ;  /* 0x0000003f00287c82 */ /* 0x000fc60008000000 */
[----:B------:R-:W-:Y:S01]  /*0e40*/  USHF.R.U32.HI UR4, URZ, 0x2, UR5 ;  /* 0x000000023f047899 */ /* 0x000fe20008011605 */
[----:B------:R-:W-:-:S03]  /*0e50*/  IMAD.X R17, R23, 0x1, R17, P0 ;  /* 0x0000000117117824 */ /* 0x000fc600000e0611 */
[----:B------:R-:W-:Y:S02]  /*0e60*/  UIMAD UR36, UR4, -0x5, UR37 ;  /* 0xfffffffb042478a4 */ /* 0x000fe4000f8e0225 */
[----:B------:R-:W-:-:S12]  /*0e70*/  @UP0 ULOP3.LUT UR40, UR4, 0x1, URZ, 0xc0, !UPT ;  /* 0x0000000104280892 */ /* 0x000fd8000f8ec03f */
.L_x_11:
[----:B------:R-:W-:Y:S01]  /*0e80*/  ISETP.GE.U32.AND P0, PT, R18, UR8, PT ;  /* 0x0000000812007c0c */ /* 0x000fe2000bf06070 */
[----:B------:R-:W-:Y:S01]  /*0e90*/  IMAD.MOV.U32 R19, RZ, RZ, -0x1 ;  /* 0xffffffffff137424 */ /* 0x000fe200078e00ff */
[----:B------:R-:W-:Y:S01]  /*0ea0*/  PRMT R8, RZ, 0x7610, R8 ;  /* 0x00007610ff087816 */ /* 0x000fe20000000008 */
[----:B------:R-:W-:Y:S01]  /*0eb0*/  IMAD.MOV.U32 R22, RZ, RZ, -0x1 ;  /* 0xffffffffff167424 */ /* 0x000fe200078e00ff */
[----:B------:R-:W-:Y:S01]  /*0ec0*/  ISETP.GE.U32.AND.EX P0, PT, R17, UR9, PT, P0 ;  /* 0x0000000911007c0c */ /* 0x000fe2000bf06100 */
[----:B------:R-:W-:-:S12]  /*0ed0*/  IMAD.MOV.U32 R2, RZ, RZ, -0x1 ;  /* 0xffffffffff027424 */ /* 0x000fd800078e00ff */
[----:B------:R-:W-:Y:S05]  /*0ee0*/  @P0 BRA `(.L_x_12) ;  /* 0x00000004002c0947 */ /* 0x000fea0003800000 */
[----:B------:R-:W1:Y:S01]  /*0ef0*/  LDC.64 R26, c[0x0][0x628] ;  /* 0x00018a00ff1a7b82 */ /* 0x000e620000000a00 */
[----:B------:R-:W-:Y:S02]  /*0f00*/  IMAD.MOV.U32 R8, RZ, RZ, R18 ;  /* 0x000000ffff087224 */ /* 0x000fe400078e0012 */
[----:B------:R-:W-:-:S05]  /*0f10*/  IMAD.MOV.U32 R9, RZ, RZ, R17 ;  /* 0x000000ffff097224 */ /* 0x000fca00078e0011 */
[----:B------:R-:W2:Y:S08]  /*0f20*/  LDC R2, c[0x0][0x630] ;  /* 0x00018c00ff027b82 */ /* 0x000eb00000000800 */
[----:B------:R-:W3:Y:S01]  /*0f30*/  LDC.64 R28, c[0x0][0x620] ;  /* 0x00018800ff1c7b82 */ /* 0x000ee20000000a00 */
[----:B-1----:R-:W-:-:S04]  /*0f40*/  ISETP.NE.U32.AND P0, PT, R26, RZ, PT ;  /* 0x000000ff1a00720c */ /* 0x002fc80003f05070 */
[----:B------:R-:W-:-:S13]  /*0f50*/  ISETP.NE.AND.EX P0, PT, R27, RZ, PT, P0 ;  /* 0x000000ff1b00720c */ /* 0x000fda0003f05300 */
[----:B--23--:R-:W-:Y:S05]  /*0f60*/  @!P0 BRA `(.L_x_13) ;  /* 0x0000000000288947 */ /* 0x00cfea0003800000 */
[----:B0-----:R-:W0:Y:S02]  /*0f70*/  LDC R13, c[0x0][0x634] ;  /* 0x00018d00ff0d7b82 */ /* 0x001e240000000800 */
[----:B0-----:R-:W-:-:S05]  /*0f80*/  IADD3 R13, P0, R18, R13, RZ ;  /* 0x0000000d120d7210 */ /* 0x001fca0007f1e0ff */
[----:B------:R-:W-:-:S04]  /*0f90*/  IMAD.X R15, RZ, RZ, R17, P0 ;  /* 0x000000ffff0f7224 */ /* 0x000fc800000e0611 */
[----:B------:R-:W-:-:S04]  /*0fa0*/  IMAD.WIDE.U32 R8, R15, R26, RZ ;  /* 0x0000001a0f087225 */ /* 0x000fc800078e00ff */
[----:B------:R-:W-:-:S04]  /*0fb0*/  IMAD.WIDE.U32 R10, P0, R13, R27, R8 ;  /* 0x0000001b0d0a7225 */ /* 0x000fc80007800008 */
[----:B------:R-:W-:-:S04]  /*0fc0*/  IMAD.WIDE.U32 R8, R13, R26, RZ ;  /* 0x0000001a0d087225 */ /* 0x000fc800078e00ff */
[----:B------:R-:W-:Y:S01]  /*0fd0*/  IMAD.X R13, RZ, RZ, RZ, P0 ;  /* 0x000000ffff0d7224 */ /* 0x000fe200000e06ff */
[----:B------:R-:W-:Y:S01]  /*0fe0*/  IADD3 RZ, P0, R9, R10, RZ ;  /* 0x0000000a09ff7210 */ /* 0x000fe20007f1e0ff */
[----:B------:R-:W-:-:S04]  /*0ff0*/  IMAD.MOV.U32 R12, RZ, RZ, R11 ;  /* 0x000000ffff0c7224 */ /* 0x000fc800078e000b */
[----:B------:R-:W-:-:S08]  /*1000*/  IMAD.WIDE.U32.X R8, R15, R27, R12, P0 ;  /* 0x0000001b0f087225 */ /* 0x000fd000000e040c */
.L_x_13:
[----:B------:R-:W1:Y:S01]  /*1010*/  LDC.64 R32, c[0x0][0x640] ;  /* 0x00019000ff207b82 */ /* 0x000e620000000a00 */
[-C--:B------:R-:W-:Y:S01]  /*1020*/  SHF.R.U64 R30, R8, R2.reuse, R9 ;  /* 0x00000002081e7219 */ /* 0x080fe20000001209 */
[----:B------:R-:W-:Y:S01]  /*1030*/  IMAD.MOV.U32 R19, RZ, RZ, R17 ;  /* 0x000000ffff137224 */ /* 0x000fe200078e0011 */
[----:B------:R-:W-:Y:S01]  /*1040*/  SHF.R.U32.HI R2, RZ, R2, R9 ;  /* 0x00000002ff027219 */ /* 0x000fe20000011609 */
[----:B------:R-:W-:Y:S01]  /*1050*/  IMAD.MOV.U32 R26, RZ, RZ, 0x1 ;  /* 0x00000001ff1a7424 */ /* 0x000fe200078e00ff */
[----:B------:R-:W-:-:S03]  /*1060*/  IADD3 R11, P0, RZ, -R30, RZ ;  /* 0x8000001eff0b7210 */ /* 0x000fc60007f1e0ff */
[----:B------:R-:W2:Y:S02]  /*1070*/  LDC R10, c[0x0][0x618] ;  /* 0x00018600ff0a7b82 */ /* 0x000ea40000000800 */
[----:B------:R-:W-:-:S04]  /*1080*/  IMAD.X R9, RZ, RZ, ~R2, P0 ;  /* 0x000000ffff097224 */ /* 0x000fc800000e0e02 */
[-C--:B------:R-:W-:Y:S02]  /*1090*/  IMAD R2, R9, R28.reuse, RZ ;  /* 0x0000001c09027224 */ /* 0x080fe400078e02ff */
[----:B0-----:R-:W0:Y:S01]  /*10a0*/  LDC R13, c[0x0][0x608] ;  /* 0x00018200ff0d7b82 */ /* 0x001e220000000800 */
[----:B------:R-:W-:-:S04]  /*10b0*/  IMAD.WIDE.U32 R8, R11, R28, R18 ;  /* 0x0000001c0b087225 */ /* 0x000fc800078e0012 */
[----:B------:R-:W-:Y:S02]  /*10c0*/  IMAD R11, R11, R29, R2 ;  /* 0x0000001d0b0b7224 */ /* 0x000fe400078e0202 */
[----:B------:R-:W-:Y:S01]  /*10d0*/  IMAD.MOV.U32 R2, RZ, RZ, -0x1 ;  /* 0xffffffffff027424 */ /* 0x000fe200078e00ff */
[----:B------:R-:W3:Y:S01]  /*10e0*/  LDC R31, c[0x0][0x658] ;  /* 0x00019600ff1f7b82 */ /* 0x000ee20000000800 */
[----:B------:R-:W-:Y:S01]  /*10f0*/  IMAD.IADD R9, R9, 0x1, R11 ;  /* 0x0000000109097824 */ /* 0x000fe200078e020b */
[----:B-1----:R-:W-:-:S04]  /*1100*/  ISETP.NE.U32.AND P0, PT, R32, RZ, PT ;  /* 0x000000ff2000720c */ /* 0x002fc80003f05070 */
[----:B------:R-:W-:Y:S02]  /*1110*/  ISETP.NE.AND.EX P0, PT, R33, RZ, PT, P0 ;  /* 0x000000ff2100720c */ /* 0x000fe40003f05300 */
[----:B------:R-:W1:Y:S01]  /*1120*/  LDC R29, c[0x0][0x600] ;  /* 0x00018000ff1d7b82 */ /* 0x000e620000000800 */
[-CC-:B--2---:R-:W-:Y:S02]  /*1130*/  SHF.R.U64 R27, R8, R10.reuse, R9.reuse ;  /* 0x0000000a081b7219 */ /* 0x184fe40000001209 */
[----:B------:R-:W-:-:S05]  /*1140*/  SHF.R.U32.HI R8, RZ, R10, R9 ;  /* 0x0000000aff087219 */ /* 0x000fca0000011609 */
[----:B------:R-:W2:Y:S01]  /*1150*/  LDC R22, c[0x0][0x648] ;  /* 0x00019200ff167b82 */ /* 0x000ea20000000800 */
[-CC-:B0-----:R-:W-:Y:S02]  /*1160*/  SHF.R.U64 R34, R27, R13.reuse, R8.reuse ;  /* 0x0000000d1b227219 */ /* 0x181fe40000001208 */
[----:B------:R-:W-:-:S05]  /*1170*/  SHF.R.U32.HI R8, RZ, R13, R8 ;  /* 0x0000000dff087219 */ /* 0x000fca0000011608 */
[----:B------:R-:W0:Y:S01]  /*1180*/  LDC R24, c[0x0][0x638] ;  /* 0x00018e00ff187b82 */ /* 0x000e220000000800 */
[-CC-:B---3--:R-:W-:Y:S02]  /*1190*/  SHF.R.U64 R36, R34, R31.reuse, R8.reuse ;  /* 0x0000001f22247219 */ /* 0x188fe40000001208 */
[-C--:B------:R-:W-:Y:S02]  /*11a0*/  SHF.L.U32 R2, R2, R31.reuse, RZ ;  /* 0x0000001f02027219 */ /* 0x080fe400000006ff */
[----:B------:R-:W-:Y:S01]  /*11b0*/  SHF.R.U32.HI R9, RZ, R31, R8 ;  /* 0x0000001fff097219 */ /* 0x000fe20000011608 */
[----:B------:R-:W-:Y:S01]  /*11c0*/  IMAD.MOV.U32 R8, RZ, RZ, R36 ;  /* 0x000000ffff087224 */ /* 0x000fe200078e0024 */
[----:B------:R-:W-:Y:S01]  /*11d0*/  LOP3.LUT R15, RZ, R2, RZ, 0x33, !PT ;  /* 0x00000002ff0f7212 */ /* 0x000fe200078e33ff */
[----:B------:R-:W3:Y:S01]  /*11e0*/  LDC R28, c[0x0][0x610] ;  /* 0x00018400ff1c7b82 */ /* 0x000ee20000000800 */
[----:B------:R-:W-:Y:S05]  /*11f0*/  @!P0 BRA `(.L_x_14) ;  /* 0x0000000000288947 */ /* 0x000fea0003800000 */
[----:B------:R-:W4:Y:S02]  /*1200*/  LDC R13, c[0x0][0x64c] ;  /* 0x00019300ff0d7b82 */ /* 0x000f240000000800 */
[----:B----4-:R-:W-:-:S05]  /*1210*/  IADD3 R13, P0, R36, R13, RZ ;  /* 0x0000000d240d7210 */ /* 0x010fca0007f1e0ff */
        /* <DEDUP_REMOVED lines=8> */
.L_x_14:
[----:B--2---:R-:W-:Y:S01]  /*12a0*/  SHF.R.U64 R7, R8, R22, R9 ;  /* 0x0000001608077219 */ /* 0x004fe20000001209 */
[----:B-1----:R-:W-:Y:S01]  /*12b0*/  VIADD R8, R29, 0xffffffff ;  /* 0xffffffff1d087836 */ /* 0x002fe20000000000 */
[----:B------:R-:W-:Y:S01]  /*12c0*/  SHF.L.U32 R2, R26, R31, RZ ;  /* 0x0000001f1a027219 */ /* 0x000fe200000006ff */
[----:B------:R-:W-:Y:S01]  /*12d0*/  @P1 IMAD R21, R25, R20, R6 ;  /* 0x0000001419151224 */ /* 0x000fe200078e0206 */
[----:B------:R-:W-:Y:S01]  /*12e0*/  LOP3.LUT R15, R34, R15, RZ, 0xc0, !PT ;  /* 0x0000000f220f7212 */ /* 0x000fe200078ec0ff */
[----:B------:R-:W-:Y:S01]  /*12f0*/  IMAD.MOV R9, RZ, RZ, -R7 ;  /* 0x000000ffff097224 */ /* 0x000fe200078e0a07 */
[----:B------:R-:W-:-:S03]  /*1300*/  LOP3.LUT R8, R27, R8, RZ, 0xc0, !PT ;  /* 0x000000081b087212 */ /* 0x000fc600078ec0ff */
[----:B------:R-:W-:Y:S02]  /*1310*/  IMAD R6, R2, R7, R15 ;  /* 0x0000000702067224 */ /* 0x000fe400078e020f */
[----:B0-----:R-:W-:Y:S02]  /*1320*/  IMAD R2, R9, R24, R36 ;  /* 0x0000001809027224 */ /* 0x001fe400078e0224 */
[----:B---3--:R-:W-:Y:S02]  /*1330*/  IMAD R19, R6, R28, R21 ;  /* 0x0000001c06137224 */ /* 0x008fe400078e0215 */
[----:B------:R-:W-:Y:S02]  /*1340*/  IMAD R2, R2, R29, R8 ;  /* 0x0000001d02027224 */ /* 0x000fe400078e0208 */
[----:B------:R-:W-:-:S03]  /*1350*/  IMAD.MOV.U32 R6, RZ, RZ, 0x1 ;  /* 0x00000001ff067424 */ /* 0x000fc600078e00ff */
[----:B------:R-:W-:Y:S02]  /*1360*/  SEL R22, R2, R19, !P1 ;  /* 0x0000001302167207 */ /* 0x000fe40004800000 */
[----:B------:R-:W-:Y:S01]  /*1370*/  SEL R19, R19, R2, !P1 ;  /* 0x0000000213137207 */ /* 0x000fe20004800000 */
[----:B------:R-:W-:Y:S01]  /*1380*/  IMAD.MOV.U32 R2, RZ, RZ, R30 ;  /* 0x000000ffff027224 */ /* 0x000fe200078e001e */
[----:B------:R-:W-:-:S07]  /*1390*/  PRMT R8, R6, 0x7610, R8 ;  /* 0x0000761006087816 */ /* 0x000fce0000000008 */
.L_x_12:
[----:B------:R-:W-:Y:S05]  /*13a0*/  @!P2 BRA `(.L_x_15) ;  /* 0x00000000000ca947 */ /* 0x000fea0003800000 */
[----:B------:R-:W-:Y:S01]  /*13b0*/  UCGABAR_WAIT ;  /* 0x0000000000007dc7 */ /* 0x000fe20008000000 */
[----:B------:R-:W-:Y:S01]  /*13c0*/  CCTL.IVALL ;  /* 0x00000000ff00798f */ /* 0x000fe20002000000 */
[----:B------:R-:W-:Y:S05]  /*13d0*/  BRA `(.L_x_16) ;  /* 0x0000000000047947 */ /* 0x000fea0003800000 */
.L_x_15:
[----:B------:R-:W-:Y:S06]  /*13e0*/  BAR.SYNC.DEFER_BLOCKING 0x0 ;  /* 0x0000000000007b1d */ /* 0x000fec0000010000 */
.L_x_16:
[----:B------:R-:W-:Y:S05]  /*13f0*/  @!P4 BRA `(.L_x_17) ;  /* 0x0000009c0084c947 */ /* 0x000fea0003800000 */
[----:B------:R-:W-:-:S13]  /*1400*/  ISETP.GT.U32.AND P0, PT, R35, 0x1, PT ;  /* 0x000000012300780c */ /* 0x000fda0003f04070 */
[----:B------:R-:W-:Y:S05]  /*1410*/  @P0 EXIT ;  /* 0x000000000000094d */ /* 0x000fea0003800000 */
.L_x_18:
[----:B------:R-:W-:-:S08]  /*1420*/  NOP ;  /* 0x0000000000007918 */ /* 0x000fd00000000000 */
[----:B------:R-:W1:Y:S02]  /*1430*/  USETMAXREG.TRY_ALLOC.CTAPOOL UP0, 0xe8 ;  /* 0x000000e8000079c8 */ /* 0x000e640008000600 */
[----:B-1----:R-:W-:-:S13]  /*1440*/  PLOP3.LUT P0, PT, PT, PT, UP0, 0x80, 0x0 ;  /* 0x000000000000781c */ /* 0x002fda0003f0f008 */
[----:B------:R-:W-:Y:S05]  /*1450*/  @!P0 BRA `(.L_x_18) ;  /* 0xfffffffc00f08947 */ /* 0x000fea000383ffff */
[----:B------:R-:W-:-:S13]  /*1460*/  LOP3.LUT P0, RZ, R8, 0xff, RZ, 0xc0, !PT ;  /* 0x000000ff08ff7812 */ /* 0x000fda000780c0ff */
[----:B------:R-:W-:Y:S05]  /*1470*/  @!P0 EXIT ;  /* 0x000000000000894d */ /* 0x000fea0003800000 */
[----:B------:R-:W1:Y:S01]  /*1480*/  S2UR UR4, SR_CgaCtaId ;  /* 0x00000000000479c3 */ /* 0x000e620000008800 */
[----:B------:R-:W-:Y:S01]  /*1490*/  VIADD R14, R14, 0xffffffff ;  /* 0xffffffff0e0e7836 */ /* 0x000fe20000000000 */
[CC--:B------:R-:W-:Y:S01]  /*14a0*/  LEA.HI R4, R0.reuse, R3.reuse, RZ, 0x2 ;  /* 0x0000000300047211 */ /* 0x0c0fe200078f10ff */
[----:B------:R-:W-:Y:S01]  /*14b0*/  UMOV UR42, 0x400 ;  /* 0x00000400002a7882 */ /* 0x000fe20000000000 */
[----:B------:R-:W-:Y:S01]  /*14c0*/  LEA.HI R0, R0, R3, RZ, 0x5 ;  /* 0x0000000300007211 */ /* 0x000fe200078f28ff */
[----:B------:R-:W-:Y:S01]  /*14d0*/  UISETP.LT.AND UP0, UPT, UR37, 0x1, UPT ;  /* 0x000000012500788c */ /* 0x000fe2000bf01270 */
[----:B------:R-:W-:Y:S01]  /*14e0*/  R2UR UR43, R14 ;  /* 0x000000000e2b72ca */ /* 0x000fe200000e0000 */
[----:B------:R-:W-:Y:S01]  /*14f0*/  USHF.L.U32 UR41, UR37, 0x1, URZ ;  /* 0x0000000125297899 */ /* 0x000fe2000800063f */
[--C-:B------:R-:W-:Y:S01]  /*1500*/  SHF.R.S32.HI R156, RZ, 0x2, R4.reuse ;  /* 0x00000002ff9c7819 */ /* 0x100fe20000011404 */
[----:B------:R-:W-:Y:S01]  /*1510*/  USEL UR45, UR37, 0x1, UP0 ;  /* 0x00000001252d7887 */ /* 0x000fe20008000000 */
[----:B------:R-:W-:-:S02]  /*1520*/  SHF.R.S32.HI R5, RZ, 0x1f, R4 ;  /* 0x0000001fff057819 */ /* 0x000fc40000011404 */
[----:B------:R-:W-:Y:S01]  /*1530*/  LOP3.LUT R158, R4, 0xfffffffc, RZ, 0xc0, !PT ;  /* 0xfffffffc049e7812 */ /* 0x000fe200078ec0ff */
[----:B------:R-:W-:Y:S01]  /*1540*/  UIADD3 UR45, -UR45, UR37, URZ ;  /* 0x000000252d2d7290 */ /* 0x000fe2000fffe13f */
[----:B------:R-:W-:Y:S02]  /*1550*/  LEA.HI R5, R5, R156, RZ, 0x3 ;  /* 0x0000009c05057211 */ /* 0x000fe400078f18ff */
[----:B------:R-:W-:Y:S01]  /*1560*/  ISETP.NE.AND P0, PT, R14, RZ, PT ;  /* 0x000000ff0e00720c */ /* 0x000fe20003f05270 */
[----:B------:R-:W-:Y:S01]  /*1570*/  IMAD.IADD R158, R3, 0x1, -R158 ;  /* 0x00000001039e7824 */ /* 0x000fe200078e0a9e */
[----:B------:R-:W-:Y:S01]  /*1580*/  LOP3.LUT R5, R5, 0xfffffff8, RZ, 0xc0, !PT ;  /* 0xfffffff805057812 */ /* 0x000fe200078ec0ff */
[----:B------:R-:W-:Y:S01]  /*1590*/  USHF.L.U32 UR43, UR43, 0x3, URZ ;  /* 0x000000032b2b7899 */ /* 0x000fe2000800063f */
[----:B------:R-:W-:Y:S02]  /*15a0*/  LOP3.LUT R176, R16, 0x1, RZ, 0xfc, !PT ;  /* 0x0000000110b07812 */ /* 0x000fe400078efcff */
[----:B------:R-:W-:Y:S01]  /*15b0*/  SEL R177, RZ, 0x1, P0 ;  /* 0x00000001ffb17807 */ /* 0x000fe20000000000 */
[----:B------:R-:W-:Y:S01]  /*15c0*/  IMAD.IADD R156, R156, 0x1, -R5 ;  /* 0x000000019c9c7824 */ /* 0x000fe200078e0a05 */
[----:B-1----:R-:W-:Y:S01]  /*15d0*/  ULEA UR42, UR4, UR42, 0x18 ;  /* 0x0000002a042a7291 */ /* 0x002fe2000f8ec03f */
[----:B------:R-:W-:Y:S01]  /*15e0*/  SHF.R.S32.HI R5, RZ, 0x5, R0 ;  /* 0x00000005ff057819 */ /* 0x000fe20000011400 */
[----:B------:R-:W-:Y:S01]  /*15f0*/  IMAD.U32 R160, RZ, RZ, UR43 ;  /* 0x0000002bffa07e24 */ /* 0x000fe2000f8e00ff */
[----:B------:R-:W-:Y:S01]  /*1600*/  ULDC UR4, c[0x0][0x284] ;  /* 0x0000a10000047ab9 */ /* 0x000fe20000000800 */
[----:B------:R-:W-:Y:S01]  /*1610*/  UIADD3 UR44, UR42, 0x60, URZ ;  /* 0x000000602a2c7890 */ /* 0x000fe2000fffe03f */
[--C-:B------:R-:W-:Y:S01]  /*1620*/  SHF.R.S32.HI R157, RZ, 0x1f, R156.reuse ;  /* 0x0000001fff9d7819 */ /* 0x100fe2000001149c */
[----:B------:R-:W-:Y:S01]  /*1630*/  IMAD R163, R5, -0x10, -R156 ;  /* 0xfffffff005a37824 */ /* 0x000fe200078e0a9c */
[----:B------:R-:W-:-:S02]  /*1640*/  LOP3.LUT R162, R160, 0x8, RZ, 0xc0, !PT ;  /* 0x00000008a0a27812 */ /* 0x000fc400078ec0ff */
[----:B------:R-:W-:Y:S01]  /*1650*/  LOP3.LUT R160, R160, 0x8, RZ, 0xc, !PT ;  /* 0x00000008a0a07812 */ /* 0x000fe200078e0cff */
[----:B------:R-:W-:Y:S01]  /*1660*/  IMAD.U32 R159, RZ, RZ, UR44 ;  /* 0x0000002cff9f7e24 */ /* 0x000fe2000f8e00ff */
[----:B------:R-:W-:Y:S01]  /*1670*/  LOP3.LUT R162, R162, 0x18, RZ, 0x3c, !PT ;  /* 0x00000018a2a27812 */ /* 0x000fe200078e3cff */
[----:B------:R-:W-:-:S04]  /*1680*/  IMAD.WIDE R156, R5, 0x10, R156 ;  /* 0x00000010059c7825 */ /* 0x000fc800078e029c */
[----:B------:R-:W-:Y:S02]  /*1690*/  VIADD R161, R159, UR43 ;  /* 0x0000002b9fa17c36 */ /* 0x000fe40008000000 */
[----:B------:R-:W-:-:S07]  /*16a0*/  VIADD R163, R163, UR4 ;  /* 0x00000004a3a37c36 */ /* 0x000fce0008000000 */
.L_x_294:
[----:B------:R-:W-:Y:S01]  /*16b0*/  SHF.L.U32 R0, R177, 0x1f, RZ ;  /* 0x0000001fb1007819 */ /* 0x000fe200000006ff */
[----:B------:R-:W-:Y:S02]  /*16c0*/  ULDC UR4, c[0x0][0x28c] ;  /* 0x0000a30000047ab9 */ /* 0x000fe40000000800 */
[----:B------:R-:W-:Y:S01]  /*16d0*/  ISETP.LT.AND P1, PT, RZ, UR4, PT ;  /* 0x00000004ff007c0c */ /* 0x000fe2000bf21270 */
[----:B------:R-:W1:Y:S02]  /*16e0*/  SYNCS.PHASECHK.TRANS64.TRYWAIT P0, [R159+UR43], R0 ;  /* 0x000000009f0075a7 */ /* 0x000e64000800016b */
[----:B01-34-:R-:W-:Y:S10]  /*16f0*/  @!P0 BRA `(.L_x_19) ;  /* 0x000000ac00c48947 */ /* 0x01bff40003800000 */
.L_x_317:
[----:B------:R-:W-:Y:S05]  /*1700*/  @P1 BRA `(.L_x_20) ;  /* 0x0000000000401947 */ /* 0x000fea0003800000 */
[----:B-1----:R-:W-:Y:S01]  /*1710*/  MOV R0, 0x0 ;  /* 0x0000000000007802 */ /* 0x002fe20000000f00 */
[----:B------:R-:W-:Y:S01]  /*1720*/  ULDC.64 UR4, c[0x4][0x68] ;  /* 0x01001a0000047ab9 */ /* 0x000fe20000000a00 */
[----:B------:R-:W-:Y:S01]  /*1730*/  ULDC.64 UR6, c[0x4][0x8] ;  /* 0x0100020000067ab9 */ /* 0x000fe20000000a00 */
[----:B------:R-:W-:Y:S01]  /*1740*/  IMAD.U32 R4, RZ, RZ, UR4 ;  /* 0x00000004ff047e24 */ /* 0x000fe2000f8e00ff */
[----:B------:R1:W2:Y:S01]  /*1750*/  LDC.64 R14, c[0x4][R0] ;  /* 0x01000000000e7b82 */ /* 0x0002a20000000a00 */
[----:B------:R-:W-:Y:S01]  /*1760*/  IMAD.U32 R5, RZ, RZ, UR5 ;  /* 0x00000005ff057e24 */ /* 0x000fe2000f8e00ff */
[----:B------:R-:W-:Y:S01]  /*1770*/  ULDC.64 UR4, c[0x4][0x70] ;  /* 0x01001c0000047ab9 */ /* 0x000fe20000000a00 */
[----:B------:R-:W-:Y:S02]  /*1780*/  IMAD.U32 R10, RZ, RZ, UR6 ;  /* 0x00000006ff0a7e24 */ /* 0x000fe4000f8e00ff */
[----:B------:R-:W-:Y:S02]  /*1790*/  IMAD.U32 R6, RZ, RZ, UR4 ;  /* 0x00000004ff067e24 */ /* 0x000fe4000f8e00ff */
[----:B------:R-:W-:-:S02]  /*17a0*/  IMAD.U32 R7, RZ, RZ, UR5 ;  /* 0x00000005ff077e24 */ /* 0x000fc4000f8e00ff */
[----:B------:R-:W-:Y:S02]  /*17b0*/  IMAD.U32 R11, RZ, RZ, UR7 ;  /* 0x00000007ff0b7e24 */ /* 0x000fe4000f8e00ff */
[----:B------:R-:W-:Y:S02]  /*17c0*/  IMAD.MOV.U32 R8, RZ, RZ, 0x1e1 ;  /* 0x000001e1ff087424 */ /* 0x000fe400078e00ff */
[----:B0-----:R-:W-:Y:S02]  /*17d0*/  IMAD.MOV.U32 R12, RZ, RZ, 0x1 ;  /* 0x00000001ff0c7424 */ /* 0x001fe400078e00ff */
[----:B-1----:R-:W-:-:S07]  /*17e0*/  IMAD.MOV.U32 R13, RZ, RZ, RZ ;  /* 0x000000ffff0d7224 */ /* 0x002fce00078e00ff */
[----:B------:R-:W-:-:S07]  /*17f0*/  LEPC R20, `(.L_x_20) ;  /* 0x000000001014794e */ /* 0x000fce0000000000 */
[----:B--2--5:R-:W-:Y:S05]  /*1800*/  CALL.ABS.NOINC R14 ;  /* 0x000000000e007343 */ /* 0x024fea0003c00000 */
.L_x_20:
[----:B------:R-:W-:-:S13]  /*1810*/  ISETP.NE.AND P0, PT, R176, 0x3, PT ;  /* 0x00000003b000780c */ /* 0x000fda0003f05270 */
[----:B------:R-:W-:Y:S05]  /*1820*/  @!P0 BRA `(.L_x_21) ;  /* 0x0000000000048947 */ /* 0x000fea0003800000 */
[----:B------:R-:W-:Y:S01]  /*1830*/  BPT.TRAP 0x1 ;  /* 0x000000040000795c */ /* 0x000fe20000300000 */
.L_x_21:
[----:B------:R-:W-:Y:S02]  /*1840*/  IMAD.U32 R3, RZ, RZ, UR36 ;  /* 0x00000024ff037e24 */ /* 0x000fe4000f8e00ff */
[----:B-1----:R-:W-:-:S03]  /*1850*/  IMAD.U32 R0, RZ, RZ, UR40 ;  /* 0x00000028ff007e24 */ /* 0x002fc6000f8e00ff */
[----:B------:R-:W-:Y:S02]  /*1860*/  LEA R3, R3, UR42, 0x3 ;  /* 0x0000002a03037c11 */ /* 0x000fe4000f8e18ff */
[----:B------:R-:W-:-:S04]  /*1870*/  SHF.L.U32 R0, R0, 0x1f, RZ ;  /* 0x0000001f00007819 */ /* 0x000fc800000006ff */
[----:B------:R1:W2:Y:S01]  /*1880*/  SYNCS.PHASECHK.TRANS64.TRYWAIT P1, [R3+URZ], R0 ;  /* 0x00000000030075a7 */ /* 0x0002a2000802017f */
[----:B------:R-:W-:Y:S05]  /*1890*/  @!P0 BRA `(.L_x_22) ;  /* 0x0000000000048947 */ /* 0x000fea0003800000 */
[----:B------:R-:W-:Y:S01]  /*18a0*/  BPT.TRAP 0x1 ;  /* 0x000000040000795c */ /* 0x000fe20000300000 */
.L_x_22:
[----:B------:R-:W-:-:S05]  /*18b0*/  IMAD.U32 R4, RZ, RZ, UR45 ;  /* 0x0000002dff047e24 */ /* 0x000fca000f8e00ff */
[----:B------:R-:W-:Y:S01]  /*18c0*/  ISETP.GE.AND P2, PT, R4, 0x1, PT ;  /* 0x000000010400780c */ /* 0x000fe20003f46270 */
[----:B--2---:R-:W-:-:S12]  /*18d0*/  @P1 BRA `(.L_x_23) ;  /* 0x0000000000081947 */ /* 0x004fd80003800000 */
[----:B------:R-:W2:Y:S02]  /*18e0*/  SYNCS.PHASECHK.TRANS64.TRYWAIT P1, [R3+URZ], R0 ;  /* 0x00000000030075a7 */ /* 0x000ea4000802017f */
[----:B--2---:R-:W-:Y:S05]  /*18f0*/  @!P1 BRA `(.L_x_24) ;  /* 0x000000ac00589947 */ /* 0x004fea0003800000 */
.L_x_23:
[----:B------:R-:W-:Y:S05]  /*1900*/  WARPSYNC.ALL ;  /* 0x0000000000007948 */ /* 0x000fea0003800000 */
[----:B------:R-:W-:Y:S01]  /*1910*/  UIADD3 UR4, UR42, 0x180, URZ ;  /* 0x000001802a047890 */ /* 0x000fe2000fffe03f */
[----:B------:R-:W-:Y:S01]  /*1920*/  WARPGROUP.ARRIVE ;  /* 0x00000000000079c5 */ /* 0x000fe20000000000 */
[----:B------:R-:W-:Y:S02]  /*1930*/  UIADD3 UR5, UR42, 0x28180, URZ ;  /* 0x000281802a057890 */ /* 0x000fe4000fffe03f */
[----:B------:R-:W-:Y:S02]  /*1940*/  USHF.R.U32.HI UR4, URZ, 0x4, UR4 ;  /* 0x000000043f047899 */ /* 0x000fe40008011604 */
[----:B------:R-:W-:-:S02]  /*1950*/  USHF.R.U32.HI UR5, URZ, 0x4, UR5 ;  /* 0x000000043f057899 */ /* 0x000fc40008011605 */
[----:B------:R-:W-:Y:S02]  /*1960*/  ULOP3.LUT UR4, UR4, 0x3fff, URZ, 0xc0, !UPT ;  /* 0x00003fff04047892 */ /* 0x000fe4000f8ec03f */
[----:B------:R-:W-:Y:S02]  /*1970*/  ULOP3.LUT UR5, UR5, 0x3fff, URZ, 0xc0, !UPT ;  /* 0x00003fff05057892 */ /* 0x000fe4000f8ec03f */
[----:B------:R-:W-:Y:S02]  /*1980*/  ULOP3.LUT UR4, UR4, 0x10000, URZ, 0xfc, !UPT ;  /* 0x0001000004047892 */ /* 0x000fe4000f8efc3f */
[----:B------:R-:W-:Y:S02]  /*1990*/  ULOP3.LUT UR5, UR5, 0x10000, URZ, 0xfc, !UPT ;  /* 0x0001000005057892 */ /* 0x000fe4000f8efc3f */
[----:B------:R-:W-:Y:S02]  /*19a0*/  ULEA UR8, UR36, UR4, 0xb ;  /* 0x0000000424087291 */ /* 0x000fe4000f8e583f */
[----:B------:R-:W-:Y:S01]  /*19b0*/  ULEA UR6, UR36, UR5, 0xd ;  /* 0x0000000524067291 */ /* 0x000fe2000f8e683f */
[----:B------:R-:W-:Y:S01]  /*19c0*/  UMOV UR9, 0x40000040 ;  /* 0x4000004000097882 */ /* 0x000fe20000000000 */
[----:B------:R-:W-:Y:S01]  /*19d0*/  UMOV UR11, 0x40000040 ;  /* 0x40000040000b7882 */ /* 0x000fe20000000000 */
[----:B------:R-:W-:-:S02]  /*19e0*/  UIADD3 UR12, UR8, 0x2, URZ ;  /* 0x00000002080c7890 */ /* 0x000fc4000fffe03f */
[----:B------:R-:W-:Y:S02]  /*19f0*/  UIADD3 UR14, UR6, 0x2, URZ ;  /* 0x00000002060e7890 */ /* 0x000fe4000fffe03f */
[----:B------:R-:W-:Y:S01]  /*1a00*/  UMOV UR10, UR6 ;  /* 0x00000006000a7c82 */ /* 0x000fe20008000000 */
[----:B------:R-:W-:Y:S01]  /*1a10*/  UMOV UR13, 0x40000040 ;  /* 0x40000040000d7882 */ /* 0x000fe20000000000 */
[----:B------:R-:W-:Y:S01]  /*1a20*/  HGMMA.64x256x8.F32.TF32 R24, gdesc[UR8], RZ, !UPT, gsb0 ;  /* 0x07e00000081879f0 */ /* 0x000fe2000c0028ff */
[----:B------:R-:W-:Y:S01]  /*1a30*/  UMOV UR15, 0x40000040 ;  /* 0x40000040000f7882 */ /* 0x000fe20000000000 */
[----:B------:R-:W-:Y:S01]  /*1a40*/  UIADD3 UR10, UR6, 0x1806, URZ ;  /* 0x00001806060a7890 */ /* 0x000fe2000fffe03f */
[----:B------:R-:W-:Y:S01]  /*1a50*/  UMOV UR9, 0x40000040 ;  /* 0x4000004000097882 */ /* 0x000fe20000000000 */
[----:B------:R-:W-:Y:S01]  /*1a60*/  UMOV UR11, 0x40000040 ;  /* 0x40000040000b7882 */ /* 0x000fe20000000000 */
[----:B------:R-:W-:Y:S02]  /*1a70*/  WARPGROUP.DEPBAR.LE gsb0, 0x0 ;  /* 0x00008000000079c5 */ /* 0x000fe40000010000 */
[----:B------:R-:W-:-:S15]  /*1a80*/  WARPGROUP.ARRIVE ;  /* 0x00000000000079c5 */ /* 0x000fde0000000000 */
[----:B------:R-:W-:-:S06]  /*1a90*/  NOP ;  /* 0x0000000000007918 */ /* 0x000fcc0000000000 */
[----:B------:R-:W-:Y:S01]  /*1aa0*/  HGMMA.64x256x8.F32.TF32 R24, gdesc[UR12], R24, gsb0 ;  /* 0x07e000000c1879f0 */ /* 0x000fe20008002818 */
[----:B------:R-:W-:Y:S02]  /*1ab0*/  UIADD3 UR12, UR8, 0x4, URZ ;  /* 0x00000004080c7890 */ /* 0x000fe4000fffe03f */
[----:B------:R-:W-:Y:S01]  /*1ac0*/  UIADD3 UR14, UR6, 0x4, URZ ;  /* 0x00000004060e7890 */ /* 0x000fe2000fffe03f */
[----:B------:R-:W-:Y:S01]  /*1ad0*/  UMOV UR13, 0x40000040 ;  /* 0x40000040000d7882 */ /* 0x000fe20000000000 */
[----:B------:R-:W-:Y:S01]  /*1ae0*/  UMOV UR15, 0x40000040 ;  /* 0x40000040000f7882 */ /* 0x000fe20000000000 */
[----:B------:R-:W-:Y:S02]  /*1af0*/  WARPGROUP.DEPBAR.LE gsb0, 0x0 ;  /* 0x00008000000079c5 */ /* 0x000fe40000010000 */
[----:B------:R-:W-:-:S15]  /*1b00*/  WARPGROUP.ARRIVE ;  /* 0x00000000000079c5 */ /* 0x000fde0000000000 */
[----:B------:R-:W-:-:S05]  /*1b10*/  NOP ;  /* 0x0000000000007918 */ /* 0x000fca0000000000 */
        /* <DEDUP_REMOVED lines=93> */
[----:B------:R-:W-:Y:S01]  /*20f0*/  UIADD3 UR8, UR8, 0x606, URZ ;  /* 0x0000060608087890 */ /* 0x000fe2000fffe03f */
[----:B------:R-:W-:Y:S02]  /*2100*/  WARPGROUP.DEPBAR.LE gsb0, 0x0 ;  /* 0x00008000000079c5 */ /* 0x000fe40000010000 */
[----:B------:R-:W-:-:S15]  /*2110*/  WARPGROUP.ARRIVE ;  /* 0x00000000000079c5 */ /* 0x000fde0000000000 */
[----:B------:R-:W-:-:S04]  /*2120*/  NOP ;  /* 0x0000000000007918 */ /* 0x000fc80000000000 */
[----:B------:R-:W-:Y:S03]  /*2130*/  HGMMA.64x256x8.F32.TF32 R24, gdesc[UR12], R24, gsb0 ;  /* 0x07e000000c1879f0 */ /* 0x000fe60008002818 */
[----:B------:R-:W-:Y:S02]  /*2140*/  WARPGROUP.DEPBAR.LE gsb0, 0x0 ;  /* 0x00008000000079c5 */ /* 0x000fe40000010000 */
[----:B------:R-:W-:-:S15]  /*2150*/  WARPGROUP.ARRIVE ;  /* 0x00000000000079c5 */ /* 0x000fde0000000000 */
[----:B------:R-:W-:-:S08]  /*2160*/  NOP ;  /* 0x0000000000007918 */ /* 0x000fd00000000000 */
[----:B------:R-:W-:Y:S03]  /*2170*/  HGMMA.64x256x8.F32.TF32 R24, gdesc[UR8], R24, gsb0 ;  /* 0x07e00000081879f0 */ /* 0x000fe60008002818 */
[----:B------:R-:W-:Y:S02]  /*2180*/  WARPGROUP.DEPBAR.LE gsb0, 0x0 ;  /* 0x00008000000079c5 */ /* 0x000fe40000010000 */
[----:B------:R-:W-:Y:S05]  /*2190*/  @!P2 BRA `(.L_x_25) ;  /* 0x0000000800a0a947 */ /* 0x000fea0003800000 */
[----:B------:R-:W-:Y:S01]  /*21a0*/  UIADD3 UR7, UR36, 0x1, URZ ;  /* 0x0000000124077890 */ /* 0x000fe2000fffe03f */
[----:B-12---:R-:W-:Y:S02]  /*21b0*/  IMAD.U32 R0, RZ, RZ, UR45 ;  /* 0x0000002dff007e24 */ /* 0x006fe4000f8e00ff */
[----:B------:R-:W-:Y:S01]  /*21c0*/  IMAD.U32 R3, RZ, RZ, UR36 ;  /* 0x00000024ff037e24 */ /* 0x000fe2000f8e00ff */
[----:B------:R-:W-:-:S04]  /*21d0*/  UISETP.NE.AND UP0, UPT, UR7, 0x5, UPT ;  /* 0x000000050700788c */ /* 0x000fc8000bf05270 */
[----:B------:R-:W-:Y:S02]  /*21e0*/  USEL UR6, URZ, 0x1, UP0 ;  /* 0x000000013f067887 */ /* 0x000fe40008000000 */
[----:B------:R-:W-:Y:S02]  /*21f0*/  USEL UR7, UR7, URZ, UP0 ;  /* 0x0000003f07077287 */ /* 0x000fe40008000000 */
[----:B------:R-:W-:-:S06]  /*2200*/  ULOP3.LUT UR6, UR40, UR6, URZ, 0x3c, !UPT ;  /* 0x0000000628067292 */ /* 0x000fcc000f8e3c3f */
[----:B------:R-:W-:-:S07]  /*2210*/  IMAD.U32 R6, RZ, RZ, UR6 ;  /* 0x00000006ff067e24 */ /* 0x000fce000f8e00ff */
.L_x_32:
[----:B------:R-:W-:Y:S05]  /*2220*/  @!P0 BRA `(.L_x_26) ;  /* 0x0000000000048947 */ /* 0x000fea0003800000 */
[----:B------:R-:W-:Y:S01]  /*2230*/  BPT.TRAP 0x1 ;  /* 0x000000040000795c */ /* 0x000fe20000300000 */
.L_x_26:
[----:B------:R-:W-:Y:S01]  /*2240*/  ULEA UR6, UR7, UR42, 0x3 ;  /* 0x0000002a07067291 */ /* 0x000fe2000f8e183f */
[----:B------:R-:W-:-:S08]  /*2250*/  SHF.L.U32 R4, R6, 0x1f, RZ ;  /* 0x0000001f06047819 */ /* 0x000fd000000006ff */
[----:B------:R1:W2:Y:S01]  /*2260*/  SYNCS.PHASECHK.TRANS64.TRYWAIT P1, [UR6], R4 ;  /* 0x00000004ff0075a7 */ /* 0x0002a20008020146 */
[----:B------:R-:W-:Y:S05]  /*2270*/  @!P0 BRA `(.L_x_27) ;  /* 0x0000000000048947 */ /* 0x000fea0003800000 */
[----:B------:R-:W-:Y:S01]  /*2280*/  BPT.TRAP 0x1 ;  /* 0x000000040000795c */ /* 0x000fe20000300000 */
.L_x_27:
[----:B--2---:R-:W-:Y:S05]  /*2290*/  @P1 BRA `(.L_x_28) ;  /* 0x0000000000081947 */ /* 0x004fea0003800000 */
[----:B------:R-:W2:Y:S02]  /*22a0*/  SYNCS.PHASECHK.TRANS64.TRYWAIT P1, [UR6], R4 ;  /* 0x00000004ff0075a7 */ /* 0x000ea40008020146 */
[----:B--2---:R-:W-:Y:S05]  /*22b0*/  @!P1 BRA `(.L_x_29) ;  /* 0x000000a000fc9947 */ /* 0x004fea0003800000 */
.L_x_28:
[----:B------:R-:W-:Y:S01]  /*22c0*/  ULEA UR8, UR7, UR5, 0xd ;  /* 0x0000000507087291 */ /* 0x000fe2000f8e683f */
[----:B------:R-:W-:Y:S01]  /*22d0*/  WARPGROUP.ARRIVE ;  /* 0x00000000000079c5 */ /* 0x000fe20000000000 */
[----:B------:R-:W-:Y:S01]  /*22e0*/  ULEA UR6, UR7, UR4, 0xb ;  /* 0x0000000407067291 */ /* 0x000fe2000f8e583f */
[----:B------:R-:W-:Y:S01]  /*22f0*/  UMOV UR15, 0x40000040 ;  /* 0x40000040000f7882 */ /* 0x000fe20000000000 */
[----:B------:R-:W-:Y:S01]  /*2300*/  UMOV UR13, 0x40000040 ;  /* 0x40000040000d7882 */ /* 0x000fe20000000000 */
[----:B------:R-:W-:Y:S02]  /*2310*/  UIADD3 UR10, UR8, 0x1806, URZ ;  /* 0x00001806080a7890 */ /* 0x000fe4000fffe03f */
[----:B------:R-:W-:Y:S02]  /*2320*/  UMOV UR14, UR8 ;  /* 0x00000008000e7c82 */ /* 0x000fe40008000000 */
[----:B------:R-:W-:Y:S01]  /*2330*/  UMOV UR12, UR6 ;  /* 0x00000006000c7c82 */ /* 0x000fe20008000000 */
[----:B------:R-:W-:Y:S01]  /*2340*/  UMOV UR11, 0x40000040 ;  /* 0x40000040000b7882 */ /* 0x000fe20000000000 */
[----:B------:R-:W-:Y:S01]  /*2350*/  HGMMA.64x256x8.F32.TF32 R24, gdesc[UR12], R24, gsb0 ;  /* 0x07e000000c1879f0 */ /* 0x000fe20008002818 */
[----:B------:R-:W-:-:S02]  /*2360*/  UIADD3 UR14, UR8, 0x2, URZ ;  /* 0x00000002080e7890 */ /* 0x000fc4000fffe03f */
[----:B------:R-:W-:Y:S01]  /*2370*/  UIADD3 UR12, UR6, 0x2, URZ ;  /* 0x00000002060c7890 */ /* 0x000fe2000fffe03f */
[----:B------:R-:W-:Y:S01]  /*2380*/  UMOV UR15, 0x40000040 ;  /* 0x40000040000f7882 */ /* 0x000fe20000000000 */
[----:B------:R-:W-:Y:S01]  /*2390*/  UMOV UR13, 0x40000040 ;  /* 0x40000040000d7882 */ /* 0x000fe20000000000 */
[----:B------:R-:W-:Y:S01]  /*23a0*/  UMOV UR9, 0x40000040 ;  /* 0x4000004000097882 */ /* 0x000fe20000000000 */
[----:B------:R-:W-:Y:S02]  /*23b0*/  WARPGROUP.DEPBAR.LE gsb0, 0x0 ;  /* 0x00008000000079c5 */ /* 0x000fe40000010000 */
[----:B------:R-:W-:-:S15]  /*23c0*/  WARPGROUP.ARRIVE ;  /* 0x00000000000079c5 */ /* 0x000fde0000000000 */
[----:B------:R-:W-:-:S04]  /*23d0*/  NOP ;  /* 0x0000000000007918 */ /* 0x000fc80000000000 */
        /* <DEDUP_REMOVED lines=112> */
[----:B------:R-:W-:Y:S01]  /*2ae0*/  BPT.TRAP 0x1 ;  /* 0x000000040000795c */ /* 0x000fe20000300000 */
.L_x_30:
[----:B------:R-:W-:-:S13]  /*2af0*/  ISETP.NE.AND P1, PT, R153, RZ, PT ;  /* 0x000000ff9900720c */ /* 0x000fda0003f25270 */
[----:B-12---:R-:W-:-:S05]  /*2b00*/  @P1 LEA R4, R3, UR42, 0x3 ;  /* 0x0000002a03041c11 */ /* 0x006fca000f8e18ff */
[----:B------:R-:W-:-:S05]  /*2b10*/  @P1 VIADD R5, R4, 0x28 ;  /* 0x0000002804051836 */ /* 0x000fca0000000000 */
[----:B------:R-:W-:-:S04]  /*2b20*/  @P1 PRMT R5, R152, 0x654, R5 ;  /* 0x0000065498051816 */ /* 0x000fc80000000005 */
[----:B------:R1:W-:Y:S01]  /*2b30*/  @P1 SYNCS.ARRIVE.TRANS64.RED.A1T0 RZ, [R5+URZ], RZ ;  /* 0x000000ff05ff19a7 */ /* 0x0003e2000810043f */
[----:B------:R-:W-:-:S13]  /*2b40*/  ISETP.GT.U32.AND P1, PT, R16, 0x1, PT ;  /* 0x000000011000780c */ /* 0x000fda0003f24070 */
[----:B-1----:R-:W-:Y:S05]  /*2b50*/  @P1 BRA `(.L_x_31) ;  /* 0x0000000000041947 */ /* 0x002fea0003800000 */
[----:B------:R-:W-:Y:S01]  /*2b60*/  BPT.TRAP 0x1 ;  /* 0x000000040000795c */ /* 0x000fe20000300000 */
.L_x_31:
[----:B------:R-:W-:Y:S01]  /*2b70*/  UIADD3 UR7, UR7, 0x1, URZ ;  /* 0x0000000107077890 */ /* 0x000fe2000fffe03f */
[C---:B------:R-:W-:Y:S01]  /*2b80*/  ISETP.GT.AND P2, PT, R0.reuse, 0x1, PT ;  /* 0x000000010000780c */ /* 0x040fe20003f44270 */
[----:B------:R-:W-:Y:S02]  /*2b90*/  VIADD R3, R3, 0x1 ;  /* 0x0000000103037836 */ /* 0x000fe40000000000 */
[----:B------:R-:W-:Y:S01]  /*2ba0*/  UISETP.NE.AND UP0, UPT, UR7, 0x5, UPT ;  /* 0x000000050700788c */ /* 0x000fe2000bf05270 */
[----:B------:R-:W-:Y:S02]  /*2bb0*/  VIADD R0, R0, 0xffffffff ;  /* 0xffffffff00007836 */ /* 0x000fe40000000000 */
[C---:B------:R-:W-:Y:S01]  /*2bc0*/  ISETP.NE.AND P1, PT, R3.reuse, 0x5, PT ;  /* 0x000000050300780c */ /* 0x040fe20003f25270 */
[----:B------:R-:W-:Y:S02]  /*2bd0*/  USEL UR6, URZ, 0x1, UP0 ;  /* 0x000000013f067887 */ /* 0x000fe40008000000 */
[----:B------:R-:W-:Y:S01]  /*2be0*/  USEL UR7, UR7, URZ, UP0 ;  /* 0x0000003f07077287 */ /* 0x000fe20008000000 */
[----:B------:R-:W-:-:S03]  /*2bf0*/  SEL R3, R3, RZ, P1 ;  /* 0x000000ff03037207 */ /* 0x000fc60000800000 */
[----:B------:R-:W-:Y:S01]  /*2c00*/  LOP3.LUT R6, R6, UR6, RZ, 0x3c, !PT ;  /* 0x0000000606067c12 */ /* 0x000fe2000f8e3cff */
[----:B------:R-:W-:Y:S07]  /*2c10*/  @P2 BRA `(.L_x_32) ;  /* 0xfffffff400802947 */ /* 0x000fee000383ffff */
.L_x_25:
[----:B-12---:R-:W1:Y:S01]  /*2c20*/  LDC R0, c[0x0][0x28c] ;  /* 0x0000a300ff007b82 */ /* 0x006e620000000800 */
[----:B------:R2:W-:Y:S01]  /*2c30*/  SYNCS.ARRIVE.TRANS64.A1T0 RZ, [R160+UR44], RZ ;  /* 0x000000ffa0ff79a7 */ /* 0x0005e2000810002c */
[----:B-1----:R-:W-:-:S13]  /*2c40*/  ISETP.GE.AND P1, PT, R0, 0x1, PT ;  /* 0x000000010000780c */ /* 0x002fda0003f26270 */
[----:B--2---:R-:W-:Y:S05]  /*2c50*/  @!P1 BRA `(.L_x_33) ;  /* 0x0000000000449947 */ /* 0x004fea0003800000 */
[----:B------:R-:W-:Y:S05]  /*2c60*/  @!P0 BRA `(.L_x_34) ;  /* 0x0000000000048947 */ /* 0x000fea0003800000 */
[----:B------:R-:W-:Y:S01]  /*2c70*/  BPT.TRAP 0x1 ;  /* 0x000000040000795c */ /* 0x000fe20000300000 */
.L_x_34:
[----:B------:R-:W-:-:S13]  /*2c80*/  ISETP.NE.AND P0, PT, R153, RZ, PT ;  /* 0x000000ff9900720c */ /* 0x000fda0003f05270 */
[----:B------:R-:W-:-:S05]  /*2c90*/  VOTEU.ANY UP0, P0 ;  /* 0x00000000003f7886 */ /* 0x000fca0000000100 */
[----:B------:R-:W-:-:S06]  /*2ca0*/  @UP0 UIADD3 UR4, UR45, UR36, URZ ;  /* 0x000000242d040290 */ /* 0x000fcc000fffe03f */
[----:B------:R-:W-:Y:S02]  /*2cb0*/  IMAD.U32 R4, RZ, RZ, UR4 ;  /* 0x00000004ff047e24 */ /* 0x000fe4000f8e00ff */
[----:B------:R-:W-:Y:S02]  /*2cc0*/  IMAD.U32 R3, RZ, RZ, UR4 ;  /* 0x00000004ff037e24 */ /* 0x000fe4000f8e00ff */
[----:B------:R-:W-:-:S05]  /*2cd0*/  @P0 IMAD.WIDE.U32 R4, R4, -0x33333333, RZ ;  /* 0xcccccccd04040825 */ /* 0x000fca00078e00ff */
[----:B------:R-:W-:-:S05]  /*2ce0*/  @P0 SHF.R.U32.HI R0, RZ, 0x2, R5 ;  /* 0x00000002ff000819 */ /* 0x000fca0000011605 */
[----:B------:R-:W-:-:S05]  /*2cf0*/  @P0 IMAD R0, R0, -0x5, R3 ;  /* 0xfffffffb00000824 */ /* 0x000fca00078e0203 */
[----:B------:R-:W-:-:S05]  /*2d00*/  @P0 LEA R0, R0, UR42, 0x3 ;  /* 0x0000002a00000c11 */ /* 0x000fca000f8e18ff */
[----:B------:R-:W-:-:S05]  /*2d10*/  @P0 VIADD R3, R0, 0x28 ;  /* 0x0000002800030836 */ /* 0x000fca0000000000 */
[----:B------:R-:W-:-:S04]  /*2d20*/  @P0 PRMT R3, R152, 0x654, R3 ;  /* 0x0000065498030816 */ /* 0x000fc80000000003 */
[----:B------:R1:W-:Y:S01]  /*2d30*/  @P0 SYNCS.ARRIVE.TRANS64.RED.A1T0 RZ, [R3+URZ], RZ ;  /* 0x000000ff03ff09a7 */ /* 0x0003e2000810043f */
[----:B------:R-:W-:-:S13]  /*2d40*/  ISETP.GT.U32.AND P0, PT, R16, 0x1, PT ;  /* 0x000000011000780c */ /* 0x000fda0003f04070 */
[----:B-1----:R-:W-:Y:S05]  /*2d50*/  @P0 BRA `(.L_x_33) ;  /* 0x0000000000040947 */ /* 0x002fea0003800000 */
[----:B------:R-:W-:Y:S01]  /*2d60*/  BPT.TRAP 0x1 ;  /* 0x000000040000795c */ /* 0x000fe20000300000 */
.L_x_33:
[----:B------:R-:W-:Y:S01]  /*2d70*/  SHF.L.U32 R0, R177, 0x1f, RZ ;  /* 0x0000001fb1007819 */ /* 0x000fe200000006ff */
[----:B------:R-:W-:Y:S01]  /*2d80*/  UIADD3 UR36, UR41, UR36, URZ ;  /* 0x0000002429247290 */ /* 0x000fe2000fffe03f */
[----:B------:R-:W1:Y:S01]  /*2d90*/  LDC R7, c[0x0][0x288] ;  /* 0x0000a200ff077b82 */ /* 0x000e620000000800 */
[----:B------:R-:W-:Y:S01]  /*2da0*/  UISETP.GE.U32.AND UP1, UPT, UR41, 0x5, UPT ;  /* 0x000000052900788c */ /* 0x000fe2000bf26070 */
[----:B------:R-:W-:Y:S01]  /*2db0*/  IMAD.SHL.U32 R8, R158, 0x2, RZ ;  /* 0x000000029e087824 */ /* 0x000fe200078e00ff */
[----:B------:R-:W-:Y:S02]  /*2dc0*/  UISETP.GT.U32.AND UP0, UPT, UR36, 0x4, UPT ;  /* 0x000000042400788c */ /* 0x000fe4000bf04070 */
[----:B------:R-:W-:Y:S02]  /*2dd0*/  UIMAD.WIDE.U32 UR4, UR36, -0x33333333, URZ ;  /* 0xcccccccd240478a5 */ /* 0x000fe4000f8e003f */
[----:B------:R-:W-:Y:S01]  /*2de0*/  UISETP.LT.U32.AND UP0, UPT, UR41, 0x5, UP0 ;  /* 0x000000052900788c */ /* 0x000fe20008701070 */
[----:B------:R-:W2:Y:S01]  /*2df0*/  SYNCS.PHASECHK.TRANS64.TRYWAIT P0, [R159+UR43+0x10], R0 ;  /* 0x000010009f0075a7 */ /* 0x000ea2000800016b */
[----:B------:R-:W-:Y:S01]  /*2e00*/  USHF.R.U32.HI UR4, URZ, 0x2, UR5 ;  /* 0x000000023f047899 */ /* 0x000fe20008011605 */
[----:B------:R-:W-:Y:S01]  /*2e10*/  SHF.R.S32.HI R9, RZ, 0x1f, R8 ;  /* 0x0000001fff097819 */ /* 0x000fe20000011408 */
[----:B------:R-:W-:-:S02]  /*2e20*/  USEL UR6, URZ, 0x1, !UP0 ;  /* 0x000000013f067887 */ /* 0x000fc4000c000000 */
[----:B------:R-:W-:Y:S02]  /*2e30*/  UIMAD UR36, UR4, -0x5, UR36 ;  /* 0xfffffffb042478a4 */ /* 0x000fe4000f8e0224 */
[----:B------:R-:W-:-:S04]  /*2e40*/  ULOP3.LUT UR40, UR40, UR6, URZ, 0x3c, !UPT ;  /* 0x0000000628287292 */ /* 0x000fc8000f8e3c3f */
[----:B------:R-:W-:Y:S01]  /*2e50*/  @UP1 ULOP3.LUT UR40, UR40, 0x1, UR4, 0x78, !UPT ;  /* 0x0000000128281892 */ /* 0x000fe2000f8e7804 */
[----:B-12---:R-:W-:Y:S11]  /*2e60*/  @!P0 BRA `(.L_x_35) ;  /* 0x0000009800288947 */ /* 0x006ff60003800000 */
.L_x_318:
[----:B------:R-:W-:Y:S01]  /*2e70*/  IMAD.SHL.U32 R6, R19, 0x40, RZ ;  /* 0x0000004013067824 */ /* 0x000fe200078e00ff */
[----:B------:R-:W-:Y:S01]  /*2e80*/  ULDC UR6, c[0x0][0x284] ;  /* 0x0000a10000067ab9 */ /* 0x000fe20000000800 */
[----:B0-----:R-:W-:Y:S01]  /*2e90*/  IMAD.SHL.U32 R12, R22, 0x100, RZ ;  /* 0x00000100160c7824 */ /* 0x001fe200078e00ff */
[----:B------:R-:W-:Y:S01]  /*2ea0*/  SHF.R.S32.HI R167, RZ, 0x1f, R2 ;  /* 0x0000001fffa77819 */ /* 0x000fe20000011402 */
[----:B------:R-:W-:Y:S01]  /*2eb0*/  ULDC.64 UR4, c[0x0][0x5d0] ;  /* 0x0001740000047ab9 */ /* 0x000fe20000000a00 */
[----:B------:R-:W-:Y:S01]  /*2ec0*/  ISETP.GE.AND P0, PT, R6, UR6, PT ;  /* 0x0000000606007c0c */ /* 0x000fe2000bf06270 */
[----:B------:R-:W-:Y:S01]  /*2ed0*/  IMAD.WIDE.U32 R4, R2, UR4, R8 ;  /* 0x0000000402047c25 */ /* 0x000fe2000f8e0008 */
[----:B------:R-:W-:Y:S02]  /*2ee0*/  SHF.R.S32.HI R13, RZ, 0x1f, R12 ;  /* 0x0000001fff0d7819 */ /* 0x000fe4000001140c */
[C---:B------:R-:W-:Y:S01]  /*2ef0*/  ISETP.GE.OR P0, PT, R12.reuse, R7, P0 ;  /* 0x000000070c00720c */ /* 0x040fe20000706670 */
[----:B------:R-:W-:Y:S01]  /*2f00*/  IMAD R3, R167, UR4, RZ ;  /* 0x00000004a7037c24 */ /* 0x000fe2000f8e02ff */
[----:B------:R-:W-:-:S03]  /*2f10*/  IADD3 R168, P1, R12, R4, RZ ;  /* 0x000000040ca87210 */ /* 0x000fc60007f3e0ff */
[----:B------:R-:W-:-:S05]  /*2f20*/  IMAD R3, R2, UR5, R3 ;  /* 0x0000000502037c24 */ /* 0x000fca000f8e0203 */
[----:B------:R-:W-:-:S03]  /*2f30*/  IADD3.X R169, R13, R5, R3, P1, !PT ;  /* 0x000000050da97210 */ /* 0x000fc60000ffe403 */
[----:B------:R-:W-:Y:S05]  /*2f40*/  @P0 BRA `(.L_x_36) ;  /* 0x0000007c00000947 */ /* 0x000fea0003800000 */
[----:B------:R-:W0:Y:S01]  /*2f50*/  LDC.64 R10, c[0x0][0x5c8] ;  /* 0x00017200ff0a7b82 */ /* 0x000e220000000a00 */
[----:B-----5:R-:W-:Y:S01]  /*2f60*/  FSETP.NEU.AND P0, PT, R155, RZ, PT ;  /* 0x000000ff9b00720b */ /* 0x020fe20003f0d000 */
[----:B------:R-:W-:Y:S01]  /*2f70*/  IMAD R3, R158, -0x2, R7 ;  /* 0xfffffffe9e037824 */ /* 0x000fe200078e0207 */
[----:B------:R-:W-:Y:S01]  /*2f80*/  BSSY B0, `(.L_x_36) ;  /* 0x00007bc000007945 */ /* 0x000fe20003800000 */
[----:B------:R-:W-:-:S04]  /*2f90*/  IMAD.WIDE R164, R19, 0x40, R156 ;  /* 0x0000004013a47825 */ /* 0x000fc800078e029c */
[----:B-1----:R-:W-:Y:S02]  /*2fa0*/  IMAD.IADD R0, R3, 0x1, -R12 ;  /* 0x0000000103007824 */ /* 0x002fe400078e0a0c */
[----:B------:R-:W-:-:S03]  /*2fb0*/  IMAD.IADD R3, R163, 0x1, -R6 ;  /* 0x00000001a3037824 */ /* 0x000fc600078e0a06 */
[----:B------:R-:W-:-:S04]  /*2fc0*/  ISETP.GT.AND P1, PT, R0, RZ, PT ;  /* 0x000000ff0000720c */ /* 0x000fc80003f24270 */
[----:B------:R-:W-:Y:S01]  /*2fd0*/  ISETP.GT.AND P2, PT, R3, RZ, P1 ;  /* 0x000000ff0300720c */ /* 0x000fe20000f44270 */
[-C--:B0-----:R-:W-:Y:S02]  /*2fe0*/  IMAD R4, R165, R10.reuse, RZ ;  /* 0x0000000aa5047224 */ /* 0x081fe400078e02ff */
[----:B------:R-:W-:-:S04]  /*2ff0*/  IMAD.WIDE.U32 R168, R164, R10, R168 ;  /* 0x0000000aa4a87225 */ /* 0x000fc800078e00a8 */
[----:B------:R-:W-:-:S04]  /*3000*/  IMAD R5, R164, R11, R4 ;  /* 0x0000000ba4057224 */ /* 0x000fc800078e0204 */
[----:B------:R-:W-:Y:S01]  /*3010*/  IMAD.IADD R179, R169, 0x1, R5 ;  /* 0x00000001a9b37824 */ /* 0x000fe200078e0205 */
[----:B------:R-:W-:Y:S06]  /*3020*/  @!P0 BRA `(.L_x_37) ;  /* 0x0000005400948947 */ /* 0x000fec0003800000 */
[----:B------:R-:W0:Y:S01]  /*3030*/  LDC.64 R20, c[0x0][0x5b8] ;  /* 0x00016e00ff147b82 */ /* 0x000e220000000a00 */
[----:B------:R-:W-:-:S07]  /*3040*/  ULDC.64 UR4, c[0x0][0x5c0] ;  /* 0x0001700000047ab9 */ /* 0x000fce0000000a00 */
[----:B------:R-:W1:Y:S08]  /*3050*/  LDC.64 R170, c[0x0][0x5b0] ;  /* 0x00016c00ffaa7b82 */ /* 0x000e700000000a00 */
[----:B------:R-:W2:Y:S01]  /*3060*/  LDC.64 R14, c[0x0][0x5a8] ;  /* 0x00016a00ff0e7b82 */ /* 0x000ea20000000a00 */
[-C--:B0-----:R-:W-:Y:S02]  /*3070*/  IMAD R6, R167, R20.reuse, RZ ;  /* 0x00000014a7067224 */ /* 0x081fe400078e02ff */
[----:B------:R-:W-:-:S04]  /*3080*/  IMAD.WIDE.U32 R4, R2, R20, R8 ;  /* 0x0000001402047225 */ /* 0x000fc800078e0008 */
[----:B------:R-:W-:Y:S01]  /*3090*/  IMAD R169, R2, R21, R6 ;  /* 0x0000001502a97224 */ /* 0x000fe200078e0206 */
[----:B------:R-:W-:Y:S01]  /*30a0*/  IADD3 R166, P0, R12, R4, RZ ;  /* 0x000000040ca67210 */ /* 0x000fe20007f1e0ff */
[----:B-1----:R-:W-:-:S03]  /*30b0*/  IMAD R4, R165, R170, RZ ;  /* 0x000000aaa5047224 */ /* 0x002fc600078e02ff */
[----:B------:R-:W-:Y:S01]  /*30c0*/  IADD3.X R167, R13, R5, R169, P0, !PT ;  /* 0x000000050da77210 */ /* 0x000fe200007fe4a9 */
[C---:B------:R-:W-:Y:S02]  /*30d0*/  IMAD R21, R164.reuse, R171, R4 ;  /* 0x000000aba4157224 */ /* 0x040fe400078e0204 */
[----:B------:R-:W-:-:S04]  /*30e0*/  IMAD.WIDE.U32 R4, R164, R170, R166 ;  /* 0x000000aaa4047225 */ /* 0x000fc800078e00a6 */
[----:B------:R-:W-:Y:S01]  /*30f0*/  IMAD.IADD R5, R5, 0x1, R21 ;  /* 0x0000000105057824 */ /* 0x000fe200078e0215 */
[----:B--2---:R-:W-:-:S04]  /*3100*/  LEA R6, P0, R4, R14, 0x2 ;  /* 0x0000000e04067211 */ /* 0x004fc800078010ff */
[----:B------:R-:W-:-:S05]  /*3110*/  LEA.HI.X R7, R4, R15, R5, 0x2, P0 ;  /* 0x0000000f04077211 */ /* 0x000fca00000f1405 */
[----:B------:R0:W2:Y:S01]  /*3120*/  @P2 LDG.E.LTC128B R19, desc[UR38][R6.64] ;  /* 0x0000002606132981 */ /* 0x0000a2000c1e1920 */
[----:B------:R-:W-:Y:S01]  /*3130*/  IMAD.WIDE.U32 R4, R164, R170, R12 ;  /* 0x000000aaa4047225 */ /* 0x000fe200078e000c */
[C---:B------:R-:W-:Y:S01]  /*3140*/  SHF.L.U64.HI R175, R170.reuse, 0x3, R171 ;  /* 0x00000003aaaf7819 */ /* 0x040fe200000102ab */
[----:B------:R-:W-:Y:S02]  /*3150*/  BSSY B1, `(.L_x_38) ;  /* 0x0000014000017945 */ /* 0x000fe40003800000 */
[----:B------:R-:W-:Y:S01]  /*3160*/  IMAD.SHL.U32 R174, R170, 0x8, RZ ;  /* 0x00000008aaae7824 */ /* 0x000fe200078e00ff */
[----:B------:R-:W-:-:S03]  /*3170*/  IADD3 R172, P0, R8, R4, RZ ;  /* 0x0000000408ac7210 */ /* 0x000fc60007f1e0ff */
[----:B------:R-:W-:Y:S01]  /*3180*/  IMAD.WIDE.U32 R174, R164, R170, R174 ;  /* 0x000000aaa4ae7225 */ /* 0x000fe200078e00ae */
[----:B------:R-:W-:Y:S02]  /*3190*/  IADD3.X R173, R9, R21, R5, P0, !PT ;  /* 0x0000001509ad7210 */ /* 0x000fe400007fe405 */
[----:B------:R-:W-:Y:S01]  /*31a0*/  ISETP.GT.AND P0, PT, R0, 0x1, PT ;  /* 0x000000010000780c */ /* 0x000fe20003f04270 */
[----:B------:R-:W-:-:S04]  /*31b0*/  IMAD.WIDE.U32 R172, R2, R20, R172 ;  /* 0x0000001402ac7225 */ /* 0x000fc800078e00ac */
[----:B0-----:R-:W-:Y:S01]  /*31c0*/  IMAD.IADD R7, R169, 0x1, R173 ;  /* 0x00000001a9077824 */ /* 0x001fe200078e02ad */
[----:B------:R-:W-:-:S04]  /*31d0*/  LEA R6, P4, R172, R14, 0x2 ;  /* 0x0000000eac067211 */ /* 0x000fc800078810ff */
[----:B------:R-:W-:Y:S02]  /*31e0*/  LEA.HI.X R7, R172, R15, R7, 0x2, P4 ;  /* 0x0000000fac077211 */ /* 0x000fe400020f1407 */
[----:B--2---:R-:W-:-:S05]  /*31f0*/  LOP3.LUT R4, R19, 0xffffe000, RZ, 0xc0, !PT ;  /* 0xffffe00013047812 */ /* 0x004fca00078ec0ff */
[----:B------:R-:W-:Y:S01]  /*3200*/  FMUL R5, R4, R155 ;  /* 0x0000009b04057220 */ /* 0x000fe20000400000 */
[----:B------:R-:W-:-:S03]  /*3210*/  LEA R4, P3, R168, UR4, 0x2 ;  /* 0x00000004a8047c11 */ /* 0x000fc6000f8610ff */
[----:B------:R-:W-:Y:S01]  /*3220*/  FFMA R165, R24, R154, R5 ;  /* 0x0000009a18a57223 */ /* 0x000fe20000000005 */
[----:B------:R-:W-:Y:S02]  /*3230*/  LEA.HI.X R5, R168, UR5, R179, 0x2, P3 ;  /* 0x00000005a8057c11 */ /* 0x000fe400098f14b3 */
[----:B------:R-:W-:Y:S02]  /*3240*/  ISETP.GT.AND P3, PT, R3, RZ, P0 ;  /* 0x000000ff0300720c */ /* 0x000fe40000764270 */
[----:B------:R-:W-:-:S05]  /*3250*/  F2FP.TF32.F32.PACK_B R165, R165 ;  /* 0x000000a5ffa5723e */ /* 0x000fca00024050ff */
[----:B------:R0:W-:Y:S06]  /*3260*/  @P2 STG.E desc[UR38][R4.64], R165 ;  /* 0x000000a504002986 */ /* 0x0001ec000c101926 */
[----:B------:R-:W-:Y:S05]  /*3270*/  @!P3 BRA `(.L_x_39) ;  /* 0x000000000004b947 */ /* 0x000fea0003800000 */
[----:B------:R1:W5:Y:S02]  /*3280*/  LDG.E.LTC128B R19, desc[UR38][R6.64+0x4] ;  /* 0x0000042606137981 */ /* 0x000364000c1e1920 */
.L_x_39:
[----:B------:R-:W-:Y:S05]  /*3290*/  BSYNC B1 ;  /* 0x0000000000017941 */ /* 0x000fea0003800000 */
.L_x_38:
[----:B-----5:R-:W-:Y:S01]  /*32a0*/  LOP3.LUT R22, R19, 0xffffe000, RZ, 0xc0, !PT ;  /* 0xffffe00013167812 */ /* 0x020fe200078ec0ff */
[----:B------:R-:W-:Y:S01]  /*32b0*/  IMAD.IADD R171, R21, 0x1, R175 ;  /* 0x0000000115ab7824 */ /* 0x000fe200078e02af */
[----:B------:R-:W-:Y:S02]  /*32c0*/  IADD3 R21, P2, R166, R174, RZ ;  /* 0x000000aea6157210 */ /* 0x000fe40007f5e0ff */
[----:B------:R-:W-:Y:S01]  /*32d0*/  ISETP.GT.AND P1, PT, R3, 0x8, P1 ;  /* 0x000000080300780c */ /* 0x000fe20000f24270 */
[----:B------:R-:W-:Y:S02]  /*32e0*/  FMUL R22, R22, R155 ;  /* 0x0000009b16167220 */ /* 0x000fe40000400000 */
[----:B------:R-:W-:Y:S01]  /*32f0*/  IMAD.X R166, R171, 0x1, R167, P2 ;  /* 0x00000001aba67824 */ /* 0x000fe200010e06a7 */
[----:B------:R-:W-:Y:S01]  /*3300*/  LEA R24, P2, R21, R14, 0x2 ;  /* 0x0000000e15187211 */ /* 0x000fe200078410ff */
[----:B0-----:R-:W-:-:S03]  /*3310*/  FFMA R165, R25, R154, R22 ;  /* 0x0000009a19a57223 */ /* 0x001fc60000000016 */
[----:B------:R-:W-:Y:S02]  /*3320*/  LEA.HI.X R25, R21, R15, R166, 0x2, P2 ;  /* 0x0000000f15197211 */ /* 0x000fe400010f14a6 */
[----:B------:R-:W-:-:S05]  /*3330*/  F2FP.TF32.F32.PACK_B R165, R165 ;  /* 0x000000a5ffa5723e */ /* 0x000fca00024050ff */
[----:B------:R0:W-:Y:S04]  /*3340*/  @P3 STG.E desc[UR38][R4.64+0x4], R165 ;  /* 0x000004a504003986 */ /* 0x0001e8000c101926 */
[----:B------:R-:W2:Y:S01]  /*3350*/  @P1 LDG.E.LTC128B R19, desc[UR38][R24.64] ;  /* 0x0000002618131981 */ /* 0x000ea2000c1e1920 */
[----:B------:R-:W-:Y:S01]  /*3360*/  IADD3 R8, P2, P3, R8, R174, R12 ;  /* 0x000000ae08087210 */ /* 0x000fe20007b5e00c */
[----:B------:R-:W-:Y:S01]  /*3370*/  BSSY B1, `(.L_x_40) ;  /* 0x0000011000017945 */ /* 0x000fe20003800000 */
[C---:B------:R-:W-:Y:S02]  /*3380*/  SHF.L.U64.HI R11, R10.reuse, 0x5, R11 ;  /* 0x000000050a0b7819 */ /* 0x040fe4000001020b */
[----:B------:R-:W-:Y:S02]  /*3390*/  IADD3.X R9, R9, R171, R13, P2, P3 ;  /* 0x000000ab09097210 */ /* 0x000fe400017e640d */
[----:B------:R-:W-:-:S02]  /*33a0*/  LEA R10, P2, R10, R4, 0x5 ;  /* 0x000000040a0a7211 */ /* 0x000fc400078428ff */
[----:B------:R-:W-:Y:S01]  /*33b0*/  ISETP.GT.AND P0, PT, R3, 0x8, P0 ;  /* 0x000000080300780c */ /* 0x000fe20000704270 */
[----:B------:R-:W-:-:S04]  /*33c0*/  IMAD.WIDE.U32 R20, R2, R20, R8 ;  /* 0x0000001402147225 */ /* 0x000fc800078e0008 */
[----:B------:R-:W-:Y:S01]  /*33d0*/  IMAD.X R11, R11, 0x1, R5, P2 ;  /* 0x000000010b0b7824 */ /* 0x000fe200010e0605 */
[----:B------:R-:W-:Y:S01]  /*33e0*/  LEA R8, P3, R20, R14, 0x2 ;  /* 0x0000000e14087211 */ /* 0x000fe200078610ff */
[----:B------:R-:W-:-:S05]  /*33f0*/  IMAD.IADD R2, R169, 0x1, R21 ;  /* 0x00000001a9027824 */ /* 0x000fca00078e0215 */
[----:B------:R-:W-:Y:S02]  /*3400*/  LEA.HI.X R9, R20, R15, R2, 0x2, P3 ;  /* 0x0000000f14097211 */ /* 0x000fe400018f1402 */
[----:B--2---:R-:W-:-:S05]  /*3410*/  LOP3.LUT R12, R19, 0xffffe000, RZ, 0xc0, !PT ;  /* 0xffffe000130c7812 */ /* 0x004fca00078ec0ff */
[----:B------:R-:W-:-:S04]  /*3420*/  FMUL R13, R12, R155 ;  /* 0x0000009b0c0d7220 */ /* 0x000fc80000400000 */
[----:B------:R-:W-:-:S05]  /*3430*/  FFMA R13, R26, R154, R13 ;  /* 0x0000009a1a0d7223 */ /* 0x000fca000000000d */
[----:B------:R-:W-:-:S05]  /*3440*/  F2FP.TF32.F32.PACK_B R13, R13 ;  /* 0x0000000dff0d723e */ /* 0x000fca00024050ff */
[----:B------:R0:W-:Y:S01]  /*3450*/  @P1 STG.E desc[UR38][R10.64], R13 ;  /* 0x0000000d0a001986 */ /* 0x0001e2000c101926 */
[----:B------:R-:W-:Y:S05]  /*3460*/  @!P0 BRA `(.L_x_41) ;  /* 0x0000000000048947 */ /* 0x000fea0003800000 */
[----:B------:R2:W5:Y:S02]  /*3470*/  LDG.E.LTC128B R19, desc[UR38][R8.64+0x4] ;  /* 0x0000042608137981 */ /* 0x000564000c1e1920 */
.L_x_41:
[----:B------:R-:W-:Y:S05]  /*3480*/  BSYNC B1 ;  /* 0x0000000000017941 */ /* 0x000fea0003800000 */
.L_x_40:
[----:B-----5:R-:W-:Y:S01]  /*3490*/  LOP3.LUT R2, R19, 0xffffe000, RZ, 0xc0, !PT ;  /* 0xffffe00013027812 */ /* 0x020fe200078ec0ff */
[----:B------:R-:W-:Y:S01]  /*34a0*/  BSSY B1, `(.L_x_42) ;  /* 0x0000009000017945 */ /* 0x000fe20003800000 */
[----:B------:R-:W-:-:S03]  /*34b0*/  ISETP.GT.AND P1, PT, R0, 0x8, PT ;  /* 0x000000080000780c */ /* 0x000fc60003f24270 */
[----:B------:R-:W-:Y:S01]  /*34c0*/  FMUL R2, R2, R155 ;  /* 0x0000009b02027220 */ /* 0x000fe20000400000 */
[----:B------:R-:W-:-:S03]  /*34d0*/  ISETP.GT.AND P2, PT, R3, RZ, P1 ;  /* 0x000000ff0300720c */ /* 0x000fc60000f44270 */
[----:B------:R-:W-:-:S05]  /*34e0*/  FFMA R27, R27, R154, R2 ;  /* 0x0000009a1b1b7223 */ /* 0x000fca0000000002 */
[----:B------:R-:W-:-:S05]  /*34f0*/  F2FP.TF32.F32.PACK_B R27, R27 ;  /* 0x0000001bff1b723e */ /* 0x000fca00024050ff */
[----:B------:R3:W-:Y:S01]  /*3500*/  @P0 STG.E desc[UR38][R10.64+0x4], R27 ;  /* 0x0000041b0a000986 */ /* 0x0007e2000c101926 */
[----:B------:R-:W-:Y:S05]  /*3510*/  @!P2 BRA `(.L_x_43) ;  /* 0x000000000004a947 */ /* 0x000fea0003800000 */
[----:B------:R4:W5:Y:S02]  /*3520*/  LDG.E.LTC128B R19, desc[UR38][R6.64+0x20] ;  /* 0x0000202606137981 */ /* 0x000964000c1e1920 */
.L_x_43:
[----:B------:R-:W-:Y:S05]  /*3530*/  BSYNC B1 ;  /* 0x0000000000017941 */ /* 0x000fea0003800000 */
.L_x_42:
[----:B-----5:R-:W-:Y:S01]  /*3540*/  LOP3.LUT R2, R19, 0xffffe000, RZ, 0xc0, !PT ;  /* 0xffffe00013027812 */ /* 0x020fe200078ec0ff */
[----:B------:R-:W-:Y:S01]  /*3550*/  BSSY B1, `(.L_x_44) ;  /* 0x0000009000017945 */ /* 0x000fe20003800000 */
[----:B------:R-:W-:-:S03]  /*3560*/  ISETP.GT.AND P0, PT, R0, 0x9, PT ;  /* 0x000000090000780c */ /* 0x000fc60003f04270 */
[----:B0-----:R-:W-:Y:S01]  /*3570*/  FMUL R13, R2, R155 ;  /* 0x0000009b020d7220 */ /* 0x001fe20000400000 */
[----:B------:R-:W-:-:S03]  /*3580*/  ISETP.GT.AND P3, PT, R3, RZ, P0 ;  /* 0x000000ff0300720c */ /* 0x000fc60000764270 */
[----:B------:R-:W-:-:S05]  /*3590*/  FFMA R13, R28, R154, R13 ;  /* 0x0000009a1c0d7223 */ /* 0x000fca000000000d */
[----:B------:R-:W-:-:S05]  /*35a0*/  F2FP.TF32.F32.PACK_B R13, R13 ;  /* 0x0000000dff0d723e */ /* 0x000fca00024050ff */
[----:B------:R0:W-:Y:S01]  /*35b0*/  @P2 STG.E desc[UR38][R4.64+0x20], R13 ;  /* 0x0000200d04002986 */ /* 0x0001e2000c101926 */
[----:B------:R-:W-:Y:S05]  /*35c0*/  @!P3 BRA `(.L_x_45) ;  /* 0x000000000004b947 */ /* 0x000fea0003800000 */
[----:B------:R0:W5:Y:S02]  /*35d0*/  LDG.E.LTC128B R19, desc[UR38][R6.64+0x24] ;  /* 0x0000242606137981 */ /* 0x000164000c1e1920 */
.L_x_45:
[----:B------:R-:W-:Y:S05]  /*35e0*/  BSYNC B1 ;  /* 0x0000000000017941 */ /* 0x000fea0003800000 */
.L_x_44:
[----:B-----5:R-:W-:Y:S01]  /*35f0*/  LOP3.LUT R2, R19, 0xffffe000, RZ, 0xc0, !PT ;  /* 0xffffe00013027812 */ /* 0x020fe200078ec0ff */
[----:B------:R-:W-:Y:S01]  /*3600*/  BSSY B1, `(.L_x_46) ;  /* 0x0000008000017945 */ /* 0x000fe20003800000 */
[----:B------:R-:W-:-:S03]  /*3610*/  ISETP.GT.AND P1, PT, R3, 0x8, P1 ;  /* 0x000000080300780c */ /* 0x000fc60000f24270 */
[----:B------:R-:W-:-:S04]  /*3620*/  FMUL R2, R2, R155 ;  /* 0x0000009b02027220 */ /* 0x000fc80000400000 */
[----:B------:R-:W-:-:S05]  /*3630*/  FFMA R29, R29, R154, R2 ;  /* 0x0000009a1d1d7223 */ /* 0x000fca0000000002 */
[----:B------:R-:W-:-:S05]  /*3640*/  F2FP.TF32.F32.PACK_B R29, R29 ;  /* 0x0000001dff1d723e */ /* 0x000fca00024050ff */
[----:B------:R0:W-:Y:S01]  /*3650*/  @P3 STG.E desc[UR38][R4.64+0x24], R29 ;  /* 0x0000241d04003986 */ /* 0x0001e2000c101926 */
[----:B------:R-:W-:Y:S05]  /*3660*/  @!P1 BRA `(.L_x_47) ;  /* 0x0000000000049947 */ /* 0x000fea0003800000 */
[----:B------:R0:W5:Y:S02]  /*3670*/  LDG.E.LTC128B R19, desc[UR38][R8.64+0x20] ;  /* 0x0000202608137981 */ /* 0x000164000c1e1920 */
.L_x_47:
[----:B------:R-:W-:Y:S05]  /*3680*/  BSYNC B1 ;  /* 0x0000000000017941 */ /* 0x000fea0003800000 */
.L_x_46:
[----:B-----5:R-:W-:Y:S01]  /*3690*/  LOP3.LUT R2, R19, 0xffffe000, RZ, 0xc0, !PT ;  /* 0xffffe00013027812 */ /* 0x020fe200078ec0ff */
[----:B------:R-:W-:Y:S01]  /*36a0*/  BSSY B1, `(.L_x_48) ;  /* 0x0000008000017945 */ /* 0x000fe20003800000 */
[----:B------:R-:W-:-:S03]  /*36b0*/  ISETP.GT.AND P0, PT, R3, 0x8, P0 ;  /* 0x000000080300780c */ /* 0x000fc60000704270 */
[----:B0-----:R-:W-:-:S04]  /*36c0*/  FMUL R13, R2, R155 ;  /* 0x0000009b020d7220 */ /* 0x001fc80000400000 */
[----:B------:R-:W-:-:S05]  /*36d0*/  FFMA R13, R30, R154, R13 ;  /* 0x0000009a1e0d7223 */ /* 0x000fca000000000d */
[----:B------:R-:W-:-:S05]  /*36e0*/  F2FP.TF32.F32.PACK_B R13, R13 ;  /* 0x0000000dff0d723e */ /* 0x000fca00024050ff */
[----:B------:R0:W-:Y:S01]  /*36f0*/  @P1 STG.E desc[UR38][R10.64+0x20], R13 ;  /* 0x0000200d0a001986 */ /* 0x0001e2000c101926 */
[----:B------:R-:W-:Y:S05]  /*3700*/  @!P0 BRA `(.L_x_49) ;  /* 0x0000000000048947 */ /* 0x000fea0003800000 */
[----:B------:R0:W5:Y:S02]  /*3710*/  LDG.E.LTC128B R19, desc[UR38][R8.64+0x24] ;  /* 0x0000242608137981 */ /* 0x000164000c1e1920 */
.L_x_49:
[----:B------:R-:W-:Y:S05]  /*3720*/  BSYNC B1 ;  /* 0x0000000000017941 */ /* 0x000fea0003800000 */
.L_x_48:
        /* <DEDUP_REMOVED lines=10> */
.L_x_51:
[----:B------:R-:W-:Y:S05]  /*37d0*/  BSYNC B1 ;  /* 0x0000000000017941 */ /* 0x000fea0003800000 */
.L_x_50:
        /* <DEDUP_REMOVED lines=10> */
.L_x_53:
[----:B------:R-:W-:Y:S05]  /*3880*/  BSYNC B1 ;  /* 0x0000000000017941 */ /* 0x000fea0003800000 */
.L_x_52:
        /* <DEDUP_REMOVED lines=9> */
.L_x_55:
[----:B------:R-:W-:Y:S05]  /*3920*/  BSYNC B1 ;  /* 0x0000000000017941 */ /* 0x000fea0003800000 */
.L_x_54:
        /* <DEDUP_REMOVED lines=9> */
.L_x_57:
[----:B------:R-:W-:Y:S05]  /*39c0*/  BSYNC B1 ;  /* 0x0000000000017941 */ /* 0x000fea0003800000 */
.L_x_56:
        /* <DEDUP_REMOVED lines=10> */
.L_x_59:
[----:B------:R-:W-:Y:S05]  /*3a70*/  BSYNC B1 ;  /* 0x0000000000017941 */ /* 0x000fea0003800000 */
.L_x_58:
        /* <DEDUP_REMOVED lines=10> */
.L_x_61:
[----:B------:R-:W-:Y:S05]  /*3b20*/  BSYNC B1 ;  /* 0x0000000000017941 */ /* 0x000fea0003800000 */
.L_x_60:
        /* <DEDUP_REMOVED lines=9> */
.L_x_63:
[----:B------:R-:W-:Y:S05]  /*3bc0*/  BSYNC B1 ;  /* 0x0000000000017941 */ /* 0x000fea0003800000 */
.L_x_62:
        /* <DEDUP_REMOVED lines=9> */
.L_x_65:
[----:B------:R-:W-:Y:S05]  /*3c60*/  BSYNC B1 ;  /* 0x0000000000017941 */ /* 0x000fea0003800000 */
.L_x_64:
        /* <DEDUP_REMOVED lines=10> */
.L_x_67:
[----:B------:R-:W-:Y:S05]  /*3d10*/  BSYNC B1 ;  /* 0x0000000000017941 */ /* 0x000fea0003800000 */
.L_x_66:
        /* <DEDUP_REMOVED lines=10> */
.L_x_69:
[----:B------:R-:W-:Y:S05]  /*3dc0*/  BSYNC B1 ;  /* 0x0000000000017941 */ /* 0x000fea0003800000 */
.L_x_68:
        /* <DEDUP_REMOVED lines=9> */
.L_x_71:
[----:B------:R-:W-:Y:S05]  /*3e60*/  BSYNC B1 ;  /* 0x0000000000017941 */ /* 0x000fea0003800000 */
.L_x_70:
        /* <DEDUP_REMOVED lines=9> */
.L_x_73:
[----:B------:R-:W-:Y:S05]  /*3f00*/  BSYNC B1 ;  /* 0x0000000000017941 */ /* 0x000fea0003800000 */
.L_x_72:
        /* <DEDUP_REMOVED lines=10> */
.L_x_75:
[----:B------:R-:W-:Y:S05]  /*3fb0*/  BSYNC B1 ;  /* 0x0000000000017941 */ /* 0x000fea0003800000 */
.L_x_74:
        /* <DEDUP_REMOVED lines=10> */
.L_x_77:
[----:B------:R-:W-:Y:S05]  /*4060*/  BSYNC B1 ;  /* 0x0000000000017941 */ /* 0x000fea0003800000 */
.L_x_76:
        /* <DEDUP_REMOVED lines=9> */
.L_x_79:
[----:B------:R-:W-:Y:S05]  /*4100*/  BSYNC B1 ;  /* 0x0000000000017941 */ /* 0x000fea0003800000 */
.L_x_78:
        /* <DEDUP_REMOVED lines=9> */
.L_x_81:
[----:B------:R-:W-:Y:S05]  /*41a0*/  BSYNC B1 ;  /* 0x0000000000017941 */ /* 0x000fea0003800000 */
.L_x_80:
        /* <DEDUP_REMOVED lines=10> */
.L_x_83:
[----:B------:R-:W-:Y:S05]  /*4250*/  BSYNC B1 ;  /* 0x0000000000017941 */ /* 0x000fea0003800000 */
.L_x_82:
        /* <DEDUP_REMOVED lines=10> */
.L_x_85:
[----:B------:R-:W-:Y:S05]  /*4300*/  BSYNC B1 ;  /* 0x0000000000017941 */ /* 0x000fea0003800000 */
.L_x_84:
        /* <DEDUP_REMOVED lines=9> */
.L_x_87:
[----:B------:R-:W-:Y:S05]  /*43a0*/  BSYNC B1 ;  /* 0x0000000000017941 */ /* 0x000fea0003800000 */
.L_x_86:
        /* <DEDUP_REMOVED lines=9> */
.L_x_89:
[----:B------:R-:W-:Y:S05]  /*4440*/  BSYNC B1 ;  /* 0x0000000000017941 */ /* 0x000fea0003800000 */
.L_x_88:
        /* <DEDUP_REMOVED lines=10> */
.L_x_91:
[----:B------:R-:W-:Y:S05]  /*44f0*/  BSYNC B1 ;  /* 0x0000000000017941 */ /* 0x000fea0003800000 */
.L_x_90:
        /* <DEDUP_REMOVED lines=10> */
.L_x_93:
[----:B------:R-:W-:Y:S05]  /*45a0*/  BSYNC B1 ;  /* 0x0000000000017941 */ /* 0x000fea0003800000 */
.L_x_92:
        /* <DEDUP_REMOVED lines=9> */
.L_x_95:
[----:B------:R-:W-:Y:S05]  /*4640*/  BSYNC B1 ;  /* 0x0000000000017941 */ /* 0x000fea0003800000 */
.L_x_94:
        /* <DEDUP_REMOVED lines=9> */
.L_x_97:
[----:B------:R-:W-:Y:S05]  /*46e0*/  BSYNC B1 ;  /* 0x0000000000017941 */ /* 0x000fea0003800000 */
.L_x_96:
        /* <DEDUP_REMOVED lines=10> */
.L_x_99:
[----:B------:R-:W-:Y:S05]  /*4790*/  BSYNC B1 ;  /* 0x0000000000017941 */ /* 0x000fea0003800000 */
.L_x_98:
        /* <DEDUP_REMOVED lines=10> */
.L_x_101:
[----:B------:R-:W-:Y:S05]  /*4840*/  BSYNC B1 ;  /* 0x0000000000017941 */ /* 0x000fea0003800000 */
.L_x_100:
        /* <DEDUP_REMOVED lines=9> */
.L_x_103:
[----:B------:R-:W-:Y:S05]  /*48e0*/  BSYNC B1 ;  /* 0x0000000000017941 */ /* 0x000fea0003800000 */
.L_x_102:
        /* <DEDUP_REMOVED lines=9> */
.L_x_105:
[----:B------:R-:W-:Y:S05]  /*4980*/  BSYNC B1 ;  /* 0x0000000000017941 */ /* 0x000fea0003800000 */
.L_x_104:
        /* <DEDUP_REMOVED lines=10> */
.L_x_107:
[----:B------:R-:W-:Y:S05]  /*4a30*/  BSYNC B1 ;  /* 0x0000000000017941 */ /* 0x000fea0003800000 */
.L_x_106:
        /* <DEDUP_REMOVED lines=10> */
.L_x_109:
[----:B------:R-:W-:Y:S05]  /*4ae0*/  BSYNC B1 ;  /* 0x0000000000017941 */ /* 0x000fea0003800000 */
.L_x_108:
        /* <DEDUP_REMOVED lines=9> */
.L_x_111:
[----:B------:R-:W-:Y:S05]  /*4b80*/  BSYNC B1 ;  /* 0x0000000000017941 */ /* 0x000fea0003800000 */
.L_x_110:
        /* <DEDUP_REMOVED lines=9> */
.L_x_113:
[----:B------:R-:W-:Y:S05]  /*4c20*/  BSYNC B1 ;  /* 0x0000000000017941 */ /* 0x000fea0003800000 */
.L_x_112:
        /* <DEDUP_REMOVED lines=10> */
.L_x_115:
[----:B------:R-:W-:Y:S05]  /*4cd0*/  BSYNC B1 ;  /* 0x0000000000017941 */ /* 0x000fea0003800000 */
.L_x_114:
        /* <DEDUP_REMOVED lines=10> */
.L_x_117:
[----:B------:R-:W-:Y:S05]  /*4d80*/  BSYNC B1 ;  /* 0x0000000000017941 */ /* 0x000fea0003800000 */
.L_x_116:
        /* <DEDUP_REMOVED lines=9> */
.L_x_119:
[----:B------:R-:W-:Y:S05]  /*4e20*/  BSYNC B1 ;  /* 0x0000000000017941 */ /* 0x000fea0003800000 */
.L_x_118:
        /* <DEDUP_REMOVED lines=9> */
.L_x_121:
[----:B------:R-:W-:Y:S05]  /*4ec0*/  BSYNC B1 ;  /* 0x0000000000017941 */ /* 0x000fea0003800000 */
.L_x_120:
        /* <DEDUP_REMOVED lines=10> */
.L_x_123:
[----:B------:R-:W-:Y:S05]  /*4f70*/  BSYNC B1 ;  /* 0x0000000000017941 */ /* 0x000fea0003800000 */
.L_x_122:
        /* <DEDUP_REMOVED lines=10> */
.L_x_125:
[----:B------:R-:W-:Y:S05]  /*5020*/  BSYNC B1 ;  /* 0x0000000000017941 */ /* 0x000fea0003800000 */
.L_x_124:
        /* <DEDUP_REMOVED lines=9> */
.L_x_127:
[----:B------:R-:W-:Y:S05]  /*50c0*/  BSYNC B1 ;  /* 0x0000000000017941 */ /* 0x000fea0003800000 */
.L_x_126:
        /* <DEDUP_REMOVED lines=9> */
.L_x_129:
[----:B------:R-:W-:Y:S05]  /*5160*/  BSYNC B1 ;  /* 0x0000000000017941 */ /* 0x000fea0003800000 */
.L_x_128:
        /* <DEDUP_REMOVED lines=10> */
.L_x_131:
[----:B------:R-:W-:Y:S05]  /*5210*/  BSYNC B1 ;  /* 0x0000000000017941 */ /* 0x000fea0003800000 */
.L_x_130:
        /* <DEDUP_REMOVED lines=10> */
.L_x_133:
[----:B------:R-:W-:Y:S05]  /*52c0*/  BSYNC B1 ;  /* 0x0000000000017941 */ /* 0x000fea0003800000 */
.L_x_132:
        /* <DEDUP_REMOVED lines=9> */
.L_x_135:
[----:B------:R-:W-:Y:S05]  /*5360*/  BSYNC B1 ;  /* 0x0000000000017941 */ /* 0x000fea0003800000 */
.L_x_134:
        /* <DEDUP_REMOVED lines=9> */
.L_x_137:
[----:B------:R-:W-:Y:S05]  /*5400*/  BSYNC B1 ;  /* 0x0000000000017941 */ /* 0x000fea0003800000 */
.L_x_136:
        /* <DEDUP_REMOVED lines=10> */
.L_x_139:
[----:B------:R-:W-:Y:S05]  /*54b0*/  BSYNC B1 ;  /* 0x0000000000017941 */ /* 0x000fea0003800000 */
.L_x_138:
        /* <DEDUP_REMOVED lines=10> */
.L_x_141:
[----:B------:R-:W-:Y:S05]  /*5560*/  BSYNC B1 ;  /* 0x0000000000017941 */ /* 0x000fea0003800000 */
.L_x_140:
        /* <DEDUP_REMOVED lines=9> */
.L_x_143:
[----:B------:R-:W-:Y:S05]  /*5600*/  BSYNC B1 ;  /* 0x0000000000017941 */ /* 0x000fea0003800000 */
.L_x_142:
        /* <DEDUP_REMOVED lines=9> */
.L_x_145:
[----:B------:R-:W-:Y:S05]  /*56a0*/  BSYNC B1 ;  /* 0x0000000000017941 */ /* 0x000fea0003800000 */
.L_x_144:
        /* <DEDUP_REMOVED lines=10> */
.L_x_147:
[----:B------:R-:W-:Y:S05]  /*5750*/  BSYNC B1 ;  /* 0x0000000000017941 */ /* 0x000fea0003800000 */
.L_x_146:
        /* <DEDUP_REMOVED lines=10> */
.L_x_149:
[----:B------:R-:W-:Y:S05]  /*5800*/  BSYNC B1 ;  /* 0x0000000000017941 */ /* 0x000fea0003800000 */
.L_x_148:
        /* <DEDUP_REMOVED lines=9> */
.L_x_151:
[----:B------:R-:W-:Y:S05]  /*58a0*/  BSYNC B1 ;  /* 0x0000000000017941 */ /* 0x000fea0003800000 */
.L_x_150:
        /* <DEDUP_REMOVED lines=9> */
.L_x_153:
[----:B------:R-:W-:Y:S05]  /*5940*/  BSYNC B1 ;  /* 0x0000000000017941 */ /* 0x000fea0003800000 */
.L_x_152:
        /* <DEDUP_REMOVED lines=10> */
.L_x_155:
[----:B------:R-:W-:Y:S05]  /*59f0*/  BSYNC B1 ;  /* 0x0000000000017941 */ /* 0x000fea0003800000 */
.L_x_154:
        /* <DEDUP_REMOVED lines=10> */
.L_x_157:
[----:B------:R-:W-:Y:S05]  /*5aa0*/  BSYNC B1 ;  /* 0x0000000000017941 */ /* 0x000fea0003800000 */
.L_x_156:
        /* <DEDUP_REMOVED lines=9> */
.L_x_159:
[----:B------:R-:W-:Y:S05]  /*5b40*/  BSYNC B1 ;  /* 0x0000000000017941 */ /* 0x000fea0003800000 */
.L_x_158:
        /* <DEDUP_REMOVED lines=9> */
.L_x_161:
[----:B------:R-:W-:Y:S05]  /*5be0*/  BSYNC B1 ;  /* 0x0000000000017941 */ /* 0x000fea0003800000 */
.L_x_160:
        /* <DEDUP_REMOVED lines=10> */
.L_x_163:
[----:B------:R-:W-:Y:S05]  /*5c90*/  BSYNC B1 ;  /* 0x0000000000017941 */ /* 0x000fea0003800000 */
.L_x_162:
        /* <DEDUP_REMOVED lines=10> */
.L_x_165:
[----:B------:R-:W-:Y:S05]  /*5d40*/  BSYNC B1 ;  /* 0x0000000000017941 */ /* 0x000fea0003800000 */
.L_x_164:
        /* <DEDUP_REMOVED lines=9> */
.L_x_167:
[----:B------:R-:W-:Y:S05]  /*5de0*/  BSYNC B1 ;  /* 0x0000000000017941 */ /* 0x000fea0003800000 */
.L_x_166:
        /* <DEDUP_REMOVED lines=9> */
.L_x_169:
[----:B------:R-:W-:Y:S05]  /*5e80*/  BSYNC B1 ;  /* 0x0000000000017941 */ /* 0x000fea0003800000 */
.L_x_168:
        /* <DEDUP_REMOVED lines=10> */
.L_x_171:
[----:B------:R-:W-:Y:S05]  /*5f30*/  BSYNC B1 ;  /* 0x0000000000017941 */ /* 0x000fea0003800000 */
.L_x_170:
        /* <DEDUP_REMOVED lines=10> */
.L_x_173:
[----:B------:R-:W-:Y:S05]  /*5fe0*/  BSYNC B1 ;  /* 0x0000000000017941 */ /* 0x000fea0003800000 */
.L_x_172:
        /* <DEDUP_REMOVED lines=9> */
.L_x_175:
[----:B------:R-:W-:Y:S05]  /*6080*/  BSYNC B1 ;  /* 0x0000000000017941 */ /* 0x000fea0003800000 */
.L_x_174:
        /* <DEDUP_REMOVED lines=9> */
.L_x_177:
[----:B------:R-:W-:Y:S05]  /*6120*/  BSYNC B1 ;  /* 0x0000000000017941 */ /* 0x000fea0003800000 */
.L_x_176:
        /* <DEDUP_REMOVED lines=10> */
.L_x_179:
[----:B------:R-:W-:Y:S05]  /*61d0*/  BSYNC B1 ;  /* 0x0000000000017941 */ /* 0x000fea0003800000 */
.L_x_178:
        /* <DEDUP_REMOVED lines=10> */
.L_x_181:
[----:B------:R-:W-:Y:S05]  /*6280*/  BSYNC B1 ;  /* 0x0000000000017941 */ /* 0x000fea0003800000 */
.L_x_180:
        /* <DEDUP_REMOVED lines=9> */
.L_x_183:
[----:B------:R-:W-:Y:S05]  /*6320*/  BSYNC B1 ;  /* 0x0000000000017941 */ /* 0x000fea0003800000 */
.L_x_182:
        /* <DEDUP_REMOVED lines=9> */
.L_x_185:
[----:B------:R-:W-:Y:S05]  /*63c0*/  BSYNC B1 ;  /* 0x0000000000017941 */ /* 0x000fea0003800000 */
.L_x_184:
        /* <DEDUP_REMOVED lines=10> */
.L_x_187:
[----:B------:R-:W-:Y:S05]  /*6470*/  BSYNC B1 ;  /* 0x0000000000017941 */ /* 0x000fea0003800000 */
.L_x_186:
        /* <DEDUP_REMOVED lines=10> */
.L_x_189:
[----:B------:R-:W-:Y:S05]  /*6520*/  BSYNC B1 ;  /* 0x0000000000017941 */ /* 0x000fea0003800000 */
.L_x_188:
        /* <DEDUP_REMOVED lines=9> */
.L_x_191:
[----:B------:R-:W-:Y:S05]  /*65c0*/  BSYNC B1 ;  /* 0x0000000000017941 */ /* 0x000fea0003800000 */
.L_x_190:
        /* <DEDUP_REMOVED lines=9> */
.L_x_193:
[----:B------:R-:W-:Y:S05]  /*6660*/  BSYNC B1 ;  /* 0x0000000000017941 */ /* 0x000fea0003800000 */
.L_x_192:
        /* <DEDUP_REMOVED lines=10> */
.L_x_195:
[----:B------:R-:W-:Y:S05]  /*6710*/  BSYNC B1 ;  /* 0x0000000000017941 */ /* 0x000fea0003800000 */
.L_x_194:
        /* <DEDUP_REMOVED lines=10> */
.L_x_197:
[----:B------:R-:W-:Y:S05]  /*67c0*/  BSYNC B1 ;  /* 0x0000000000017941 */ /* 0x000fea0003800000 */
.L_x_196:
        /* <DEDUP_REMOVED lines=9> */
.L_x_199:
[----:B------:R-:W-:Y:S05]  /*6860*/  BSYNC B1 ;  /* 0x0000000000017941 */ /* 0x000fea0003800000 */
.L_x_198:
        /* <DEDUP_REMOVED lines=9> */
.L_x_201:
[----:B------:R-:W-:Y:S05]  /*6900*/  BSYNC B1 ;  /* 0x0000000000017941 */ /* 0x000fea0003800000 */
.L_x_200:
        /* <DEDUP_REMOVED lines=10> */
.L_x_203:
[----:B------:R-:W-:Y:S05]  /*69b0*/  BSYNC B1 ;  /* 0x0000000000017941 */ /* 0x000fea0003800000 */
.L_x_202:
        /* <DEDUP_REMOVED lines=10> */
.L_x_205:
[----:B------:R-:W-:Y:S05]  /*6a60*/  BSYNC B1 ;  /* 0x0000000000017941 */ /* 0x000fea0003800000 */
.L_x_204:
        /* <DEDUP_REMOVED lines=9> */
.L_x_207:
[----:B------:R-:W-:Y:S05]  /*6b00*/  BSYNC B1 ;  /* 0x0000000000017941 */ /* 0x000fea0003800000 */
.L_x_206:
        /* <DEDUP_REMOVED lines=9> */
.L_x_209:
[----:B------:R-:W-:Y:S05]  /*6ba0*/  BSYNC B1 ;  /* 0x0000000000017941 */ /* 0x000fea0003800000 */
.L_x_208:
        /* <DEDUP_REMOVED lines=10> */
.L_x_211:
[----:B------:R-:W-:Y:S05]  /*6c50*/  BSYNC B1 ;  /* 0x0000000000017941 */ /* 0x000fea0003800000 */
.L_x_210:
        /* <DEDUP_REMOVED lines=10> */
.L_x_213:
[----:B------:R-:W-:Y:S05]  /*6d00*/  BSYNC B1 ;  /* 0x0000000000017941 */ /* 0x000fea0003800000 */
.L_x_212:
        /* <DEDUP_REMOVED lines=9> */
.L_x_215:
[----:B------:R-:W-:Y:S05]  /*6da0*/  BSYNC B1 ;  /* 0x0000000000017941 */ /* 0x000fea0003800000 */
.L_x_214:
        /* <DEDUP_REMOVED lines=9> */
.L_x_217:
[----:B------:R-:W-:Y:S05]  /*6e40*/  BSYNC B1 ;  /* 0x0000000000017941 */ /* 0x000fea0003800000 */
.L_x_216:
        /* <DEDUP_REMOVED lines=10> */
.L_x_219:
[----:B------:R-:W-:Y:S05]  /*6ef0*/  BSYNC B1 ;  /* 0x0000000000017941 */ /* 0x000fea0003800000 */
.L_x_218:
        /* <DEDUP_REMOVED lines=10> */
.L_x_221:
[----:B------:R-:W-:Y:S05]  /*6fa0*/  BSYNC B1 ;  /* 0x0000000000017941 */ /* 0x000fea0003800000 */
.L_x_220:
        /* <DEDUP_REMOVED lines=9> */
.L_x_223:
[----:B------:R-:W-:Y:S05]  /*7040*/  BSYNC B1 ;  /* 0x0000000000017941 */ /* 0x000fea0003800000 */
.L_x_222:
        /* <DEDUP_REMOVED lines=9> */
.L_x_225:
[----:B------:R-:W-:Y:S05]  /*70e0*/  BSYNC B1 ;  /* 0x0000000000017941 */ /* 0x000fea0003800000 */
.L_x_224:
        /* <DEDUP_REMOVED lines=10> */
.L_x_227:
[----:B------:R-:W-:Y:S05]  /*7190*/  BSYNC B1 ;  /* 0x0000000000017941 */ /* 0x000fea0003800000 */
.L_x_226:
        /* <DEDUP_REMOVED lines=10> */
.L_x_229:
[----:B------:R-:W-:Y:S05]  /*7240*/  BSYNC B1 ;  /* 0x0000000000017941 */ /* 0x000fea0003800000 */
.L_x_228:
        /* <DEDUP_REMOVED lines=9> */
.L_x_231:
[----:B------:R-:W-:Y:S05]  /*72e0*/  BSYNC B1 ;  /* 0x0000000000017941 */ /* 0x000fea0003800000 */
.L_x_230:
        /* <DEDUP_REMOVED lines=9> */
.L_x_233:
[----:B------:R-:W-:Y:S05]  /*7380*/  BSYNC B1 ;  /* 0x0000000000017941 */ /* 0x000fea0003800000 */
.L_x_232:
        /* <DEDUP_REMOVED lines=10> */
.L_x_235:
[----:B------:R-:W-:Y:S05]  /*7430*/  BSYNC B1 ;  /* 0x0000000000017941 */ /* 0x000fea0003800000 */
.L_x_234:
        /* <DEDUP_REMOVED lines=10> */
.L_x_237:
[----:B------:R-:W-:Y:S05]  /*74e0*/  BSYNC B1 ;  /* 0x0000000000017941 */ /* 0x000fea0003800000 */
.L_x_236:
        /* <DEDUP_REMOVED lines=9> */
.L_x_239:
[----:B------:R-:W-:Y:S05]  /*7580*/  BSYNC B1 ;  /* 0x0000000000017941 */ /* 0x000fea0003800000 */
.L_x_238:
        /* <DEDUP_REMOVED lines=9> */
.L_x_241:
[----:B------:R-:W-:Y:S05]  /*7620*/  BSYNC B1 ;  /* 0x0000000000017941 */ /* 0x000fea0003800000 */
.L_x_240:
        /* <DEDUP_REMOVED lines=10> */
.L_x_243:
[----:B------:R-:W-:Y:S05]  /*76d0*/  BSYNC B1 ;  /* 0x0000000000017941 */ /* 0x000fea0003800000 */
.L_x_242:
        /* <DEDUP_REMOVED lines=10> */
.L_x_245:
[----:B------:R-:W-:Y:S05]  /*7780*/  BSYNC B1 ;  /* 0x0000000000017941 */ /* 0x000fea0003800000 */
.L_x_244:
        /* <DEDUP_REMOVED lines=9> */
.L_x_247:
[----:B------:R-:W-:Y:S05]  /*7820*/  BSYNC B1 ;  /* 0x0000000000017941 */ /* 0x000fea0003800000 */
.L_x_246:
        /* <DEDUP_REMOVED lines=9> */
.L_x_249:
[----:B------:R-:W-:Y:S05]  /*78c0*/  BSYNC B1 ;  /* 0x0000000000017941 */ /* 0x000fea0003800000 */
.L_x_248:
        /* <DEDUP_REMOVED lines=10> */
.L_x_251:
[----:B------:R-:W-:Y:S05]  /*7970*/  BSYNC B1 ;  /* 0x0000000000017941 */ /* 0x000fea0003800000 */
.L_x_250:
        /* <DEDUP_REMOVED lines=10> */
.L_x_253:
[----:B------:R-:W-:Y:S05]  /*7a20*/  BSYNC B1 ;  /* 0x0000000000017941 */ /* 0x000fea0003800000 */
.L_x_252:
        /* <DEDUP_REMOVED lines=9> */
.L_x_255:
[----:B------:R-:W-:Y:S05]  /*7ac0*/  BSYNC B1 ;  /* 0x0000000000017941 */ /* 0x000fea0003800000 */
.L_x_254:
        /* <DEDUP_REMOVED lines=9> */
.L_x_257:
[----:B------:R-:W-:Y:S05]  /*7b60*/  BSYNC B1 ;  /* 0x0000000000017941 */ /* 0x000fea0003800000 */
.L_x_256:
        /* <DEDUP_REMOVED lines=10> */
.L_x_259:
[----:B------:R-:W-:Y:S05]  /*7c10*/  BSYNC B1 ;  /* 0x0000000000017941 */ /* 0x000fea0003800000 */
.L_x_258:
        /* <DEDUP_REMOVED lines=10> */
.L_x_261:
[----:B------:R-:W-:Y:S05]  /*7cc0*/  BSYNC B1 ;  /* 0x0000000000017941 */ /* 0x000fea0003800000 */
.L_x_260:
        /* <DEDUP_REMOVED lines=9> */
.L_x_263:
[----:B------:R-:W-:Y:S05]  /*7d60*/  BSYNC B1 ;  /* 0x0000000000017941 */ /* 0x000fea0003800000 */
.L_x_262:
        /* <DEDUP_REMOVED lines=9> */
.L_x_265:
[----:B------:R-:W-:Y:S05]  /*7e00*/  BSYNC B1 ;  /* 0x0000000000017941 */ /* 0x000fea0003800000 */
.L_x_264:
        /* <DEDUP_REMOVED lines=10> */
.L_x_267:
[----:B------:R-:W-:Y:S05]  /*7eb0*/  BSYNC B1 ;  /* 0x0000000000017941 */ /* 0x000fea0003800000 */
.L_x_266:
        /* <DEDUP_REMOVED lines=10> */
.L_x_269:
[----:B------:R-:W-:Y:S05]  /*7f60*/  BSYNC B1 ;  /* 0x0000000000017941 */ /* 0x000fea0003800000 */
.L_x_268:
        /* <DEDUP_REMOVED lines=9> */
.L_x_271:
[----:B------:R-:W-:Y:S05]  /*8000*/  BSYNC B1 ;  /* 0x0000000000017941 */ /* 0x000fea0003800000 */
.L_x_270:
        /* <DEDUP_REMOVED lines=9> */
.L_x_273:
[----:B------:R-:W-:Y:S05]  /*80a0*/  BSYNC B1 ;  /* 0x0000000000017941 */ /* 0x000fea0003800000 */
.L_x_272:
        /* <DEDUP_REMOVED lines=10> */
.L_x_275:
[----:B------:R-:W-:Y:S05]  /*8150*/  BSYNC B1 ;  /* 0x0000000000017941 */ /* 0x000fea0003800000 */
.L_x_274:
        /* <DEDUP_REMOVED lines=10> */
.L_x_277:
[----:B------:R-:W-:Y:S05]  /*8200*/  BSYNC B1 ;  /* 0x0000000000017941 */ /* 0x000fea0003800000 */
.L_x_276:
        /* <DEDUP_REMOVED lines=9> */
.L_x_279:
[----:B------:R-:W-:Y:S05]  /*82a0*/  BSYNC B1 ;  /* 0x0000000000017941 */ /* 0x000fea0003800000 */
.L_x_278:
        /* <DEDUP_REMOVED lines=9> */
.L_x_281:
[----:B------:R-:W-:Y:S05]  /*8340*/  BSYNC B1 ;  /* 0x0000000000017941 */ /* 0x000fea0003800000 */
.L_x_280:
        /* <DEDUP_REMOVED lines=10> */
.L_x_283:
[----:B------:R-:W-:Y:S05]  /*83f0*/  BSYNC B1 ;  /* 0x0000000000017941 */ /* 0x000fea0003800000 */
.L_x_282:
        /* <DEDUP_REMOVED lines=10> */
.L_x_285:
[----:B------:R-:W-:Y:S05]  /*84a0*/  BSYNC B1 ;  /* 0x0000000000017941 */ /* 0x000fea0003800000 */
.L_x_284:
        /* <DEDUP_REMOVED lines=9> */
.L_x_287:
[----:B------:R-:W-:Y:S05]  /*8540*/  BSYNC B1 ;  /* 0x0000000000017941 */ /* 0x000fea0003800000 */
.L_x_286:
[----:B-----5:R-:W-:Y:S01]  /*8550*/  LOP3.LUT R0, R19, 0xffffe000, RZ, 0xc0, !PT ;  /* 0xffffe00013007812 */ /* 0x020fe200078ec0ff */
[----:B0-----:R-:W-:Y:S01]  /*8560*/  @P1 IMAD.MOV.U32 R4, RZ, RZ, R10 ;  /* 0x000000ffff041224 */ /* 0x001fe200078e000a */
[----:B------:R-:W-:Y:S01]  /*8570*/  ISETP.GT.AND P0, PT, R3, 0x8, P0 ;  /* 0x000000080300780c */ /* 0x000fe20000704270 */
[----:B------:R-:W-:Y:S02]  /*8580*/  BSSY B1, `(.L_x_288) ;  /* 0x0000008000017945 */ /* 0x000fe40003800000 */
[----:B------:R-:W-:-:S04]  /*8590*/  FMUL R5, R0, R155 ;  /* 0x0000009b00057220 */ /* 0x000fc80000400000 */
[----:B-1--4-:R-:W-:Y:S01]  /*85a0*/  FFMA R7, R150, R154, R5 ;  /* 0x0000009a96077223 */ /* 0x012fe20000000005 */
[----:B------:R-:W-:-:S04]  /*85b0*/  @P1 IMAD.MOV.U32 R5, RZ, RZ, R11 ;  /* 0x000000ffff051224 */ /* 0x000fc800078e000b */
[----:B------:R-:W-:-:S05]  /*85c0*/  F2FP.TF32.F32.PACK_B R7, R7 ;  /* 0x00000007ff07723e */ /* 0x000fca00024050ff */
[----:B------:R0:W-:Y:S01]  /*85d0*/  @P1 STG.E desc[UR38][R4.64+0x3e0], R7 ;  /* 0x0003e00704001986 */ /* 0x0001e2000c101926 */
[----:B------:R-:W-:Y:S05]  /*85e0*/  @!P0 BRA `(.L_x_289) ;  /* 0x0000000000048947 */ /* 0x000fea0003800000 */
[----:B------:R1:W5:Y:S02]  /*85f0*/  LDG.E.LTC128B R19, desc[UR38][R8.64+0x3e4] ;  /* 0x0003e42608137981 */ /* 0x000364000c1e1920 */
.L_x_289:
[----:B------:R-:W-:Y:S05]  /*8600*/  BSYNC B1 ;  /* 0x0000000000017941 */ /* 0x000fea0003800000 */
.L_x_288:
[----:B------:R-:W-:Y:S05]  /*8610*/  @!P0 BRA `(.L_x_290) ;  /* 0x0000002400488947 */ /* 0x000fea0003800000 */
[----:B-----5:R-:W-:-:S05]  /*8620*/  LOP3.LUT R0, R19, 0xffffe000, RZ, 0xc0, !PT ;  /* 0xffffe00013007812 */ /* 0x020fca00078ec0ff */
[----:B------:R-:W-:-:S04]  /*8630*/  FMUL R0, R0, R155 ;  /* 0x0000009b00007220 */ /* 0x000fc80000400000 */
[----:B------:R-:W-:-:S05]  /*8640*/  FFMA R151, R151, R154, R0 ;  /* 0x0000009a97977223 */ /* 0x000fca0000000000 */
[----:B------:R-:W-:-:S05]  /*8650*/  F2FP.TF32.F32.PACK_B R151, R151 ;  /* 0x00000097ff97723e */ /* 0x000fca00024050ff */
[----:B------:R4:W-:Y:S01]  /*8660*/  STG.E desc[UR38][R10.64+0x3e4], R151 ;  /* 0x0003e4970a007986 */ /* 0x0009e2000c101926 */
[----:B------:R-:W-:Y:S05]  /*8670*/  BRA `(.L_x_290) ;  /* 0x0000002400307947 */ /* 0x000fea0003800000 */
.L_x_37:
[----:B------:R-:W-:Y:S01]  /*8680*/  ISETP.GT.AND P3, PT, R0, 0x1, PT ;  /* 0x000000010000780c */ /* 0x000fe20003f64270 */
[----:B------:R-:W-:Y:S01]  /*8690*/  ULDC.64 UR4, c[0x0][0x5c0] ;  /* 0x0001700000047ab9 */ /* 0x000fe20000000a00 */
[-C--:B------:R-:W-:Y:S01]  /*86a0*/  FMUL R9, R24, R154.reuse ;  /* 0x0000009a18097220 */ /* 0x080fe20000400000 */
[C---:B------:R-:W-:Y:S01]  /*86b0*/  LEA R4, P4, R168.reuse, UR4, 0x2 ;  /* 0x00000004a8047c11 */ /* 0x040fe2000f8810ff */
[-C--:B------:R-:W-:Y:S01]  /*86c0*/  FMUL R25, R25, R154.reuse ;  /* 0x0000009a19197220 */ /* 0x080fe20000400000 */
[----:B------:R-:W-:Y:S01]  /*86d0*/  ISETP.GT.AND P0, PT, R3, RZ, P3 ;  /* 0x000000ff0300720c */ /* 0x000fe20001f04270 */
[-C--:B------:R-:W-:Y:S01]  /*86e0*/  FMUL R27, R27, R154.reuse ;  /* 0x0000009a1b1b7220 */ /* 0x080fe20000400000 */
[----:B------:R-:W-:Y:S01]  /*86f0*/  LEA.HI.X R5, R168, UR5, R179, 0x2, P4 ;  /* 0x00000005a8057c11 */ /* 0x000fe2000a0f14b3 */
[-C--:B------:R-:W-:Y:S01]  /*8700*/  FMUL R29, R29, R154.reuse ;  /* 0x0000009a1d1d7220 */ /* 0x080fe20000400000 */
[----:B------:R-:W-:Y:S01]  /*8710*/  F2FP.TF32.F32.PACK_B R9, R9 ;  /* 0x00000009ff09723e */ /* 0x000fe200024050ff */
[-C--:B------:R-:W-:Y:S01]  /*8720*/  FMUL R31, R31, R154.reuse ;  /* 0x0000009a1f1f7220 */ /* 0x080fe20000400000 */
[----:B------:R-:W-:Y:S01]  /*8730*/  F2FP.TF32.F32.PACK_B R25, R25 ;  /* 0x00000019ff19723e */ /* 0x000fe200024050ff */
[----:B------:R-:W-:Y:S01]  /*8740*/  FMUL R13, R32, R154 ;  /* 0x0000009a200d7220 */ /* 0x000fe20000400000 */
[C---:B------:R-:W-:Y:S01]  /*8750*/  SHF.L.U64.HI R7, R10.reuse, 0x5, R11 ;  /* 0x000000050a077819 */ /* 0x040fe2000001020b */
[----:B------:R0:W-:Y:S01]  /*8760*/  @P2 STG.E desc[UR38][R4.64], R9 ;  /* 0x0000000904002986 */ /* 0x0001e2000c101926 */
[----:B------:R-:W-:Y:S01]  /*8770*/  LEA R6, P4, R10, R4, 0x5 ;  /* 0x000000040a067211 */ /* 0x000fe200078828ff */
[-C--:B------:R-:W-:Y:S01]  /*8780*/  FMUL R11, R26, R154.reuse ;  /* 0x0000009a1a0b7220 */ /* 0x080fe20000400000 */
[----:B------:R-:W-:Y:S01]  /*8790*/  ISETP.GT.AND P1, PT, R3, 0x8, P1 ;  /* 0x000000080300780c */ /* 0x000fe20000f24270 */
[----:B------:R-:W-:Y:S01]  /*87a0*/  @P0 STG.E desc[UR38][R4.64+0x4], R25 ;  /* 0x0000041904000986 */ /* 0x000fe2000c101926 */
[C---:B------:R-:W-:Y:S01]  /*87b0*/  ISETP.GT.AND P2, PT, R0.reuse, 0x8, PT ;  /* 0x000000080000780c */ /* 0x040fe20003f44270 */
[----:B------:R-:W-:Y:S01]  /*87c0*/  IMAD.X R7, R7, 0x1, R5, P4 ;  /* 0x0000000107077824 */ /* 0x000fe200020e0605 */
[----:B------:R-:W-:Y:S01]  /*87d0*/  ISETP.GT.AND P3, PT, R3, 0x8, P3 ;  /* 0x000000080300780c */ /* 0x000fe20001f64270 */
[-C--:B------:R-:W-:Y:S01]  /*87e0*/  FMUL R33, R33, R154.reuse ;  /* 0x0000009a21217220 */ /* 0x080fe20000400000 */
[----:B------:R-:W-:Y:S01]  /*87f0*/  ISETP.GT.AND P0, PT, R0, 0x9, PT ;  /* 0x000000090000780c */ /* 0x000fe20003f04270 */
[-C--:B------:R-:W-:Y:S01]  /*8800*/  FMUL R35, R35, R154.reuse ;  /* 0x0000009a23237220 */ /* 0x080fe20000400000 */
[C---:B------:R-:W-:Y:S01]  /*8810*/  ISETP.GT.AND P5, PT, R3.reuse, RZ, P2 ;  /* 0x000000ff0300720c */ /* 0x040fe200017a4270 */
[-C--:B0-----:R-:W-:Y:S01]  /*8820*/  FMUL R9, R28, R154.reuse ;  /* 0x0000009a1c097220 */ /* 0x081fe20000400000 */
[----:B------:R-:W-:Y:S01]  /*8830*/  ISETP.GT.AND P4, PT, R3, RZ, P0 ;  /* 0x000000ff0300720c */ /* 0x000fe20000784270 */
[-C--:B------:R-:W-:Y:S01]  /*8840*/  FMUL R37, R37, R154.reuse ;  /* 0x0000009a25257220 */ /* 0x080fe20000400000 */
[----:B------:R-:W-:Y:S01]  /*8850*/  F2FP.TF32.F32.PACK_B R11, R11 ;  /* 0x0000000bff0b723e */ /* 0x000fe200024050ff */
[-C--:B------:R-:W-:Y:S01]  /*8860*/  FMUL R39, R39, R154.reuse ;  /* 0x0000009a27277220 */ /* 0x080fe20000400000 */
[----:B------:R-:W-:Y:S01]  /*8870*/  F2FP.TF32.F32.PACK_B R27, R27 ;  /* 0x0000001bff1b723e */ /* 0x000fe200024050ff */
[-C--:B------:R-:W-:Y:S01]  /*8880*/  FMUL R41, R41, R154.reuse ;  /* 0x0000009a29297220 */ /* 0x080fe20000400000 */
[----:B------:R-:W-:Y:S01]  /*8890*/  F2FP.TF32.F32.PACK_B R9, R9 ;  /* 0x00000009ff09723e */ /* 0x000fe200024050ff */
[----:B------:R0:W-:Y:S01]  /*88a0*/  @P1 STG.E desc[UR38][R6.64], R11 ;  /* 0x0000000b06001986 */ /* 0x0001e2000c101926 */
[----:B------:R-:W-:Y:S01]  /*88b0*/  F2FP.TF32.F32.PACK_B R29, R29 ;  /* 0x0000001dff1d723e */ /* 0x000fe200024050ff */
[-C--:B------:R-:W-:Y:S01]  /*88c0*/  FMUL R43, R43, R154.reuse ;  /* 0x0000009a2b2b7220 */ /* 0x080fe20000400000 */
[C---:B------:R-:W-:Y:S01]  /*88d0*/  ISETP.GT.AND P1, PT, R0.reuse, 0x10, PT ;  /* 0x000000100000780c */ /* 0x040fe20003f24270 */
[----:B------:R-:W-:Y:S01]  /*88e0*/  @P3 STG.E desc[UR38][R6.64+0x4], R27 ;  /* 0x0000041b06003986 */ /* 0x000fe2000c101926 */
[----:B------:R-:W-:Y:S01]  /*88f0*/  ISETP.GT.AND P3, PT, R0, 0x11, PT ;  /* 0x000000110000780c */ /* 0x000fe20003f64270 */
[-C--:B------:R-:W-:Y:S01]  /*8900*/  FMUL R45, R45, R154.reuse ;  /* 0x0000009a2d2d7220 */ /* 0x080fe20000400000 */
[C---:B------:R-:W-:Y:S01]  /*8910*/  ISETP.GT.AND P2, PT, R3.reuse, 0x8, P2 ;  /* 0x000000080300780c */ /* 0x040fe20001744270 */
[----:B------:R1:W-:Y:S01]  /*8920*/  @P5 STG.E desc[UR38][R4.64+0x20], R9 ;  /* 0x0000200904005986 */ /* 0x0003e2000c101926 */
[----:B------:R-:W-:Y:S01]  /*8930*/  ISETP.GT.AND P0, PT, R3, 0x8, P0 ;  /* 0x000000080300780c */ /* 0x000fe20000704270 */
[-C--:B------:R-:W-:Y:S01]  /*8940*/  FMUL R47, R47, R154.reuse ;  /* 0x0000009a2f2f7220 */ /* 0x080fe20000400000 */
[C---:B------:R-:W-:Y:S01]  /*8950*/  ISETP.GT.AND P5, PT, R3.reuse, RZ, P1 ;  /* 0x000000ff0300720c */ /* 0x040fe20000fa4270 */
[----:B------:R-:W-:Y:S01]  /*8960*/  @P4 STG.E desc[UR38][R4.64+0x24], R29 ;  /* 0x0000241d04004986 */ /* 0x000fe2000c101926 */
        /* <DEDUP_REMOVED lines=8> */
[-C--:B-1----:R-:W-:Y:S01]  /*89f0*/  FMUL R9, R34, R154.reuse ;  /* 0x0000009a22097220 */ /* 0x082fe20000400000 */
[----:B------:R-:W-:Y:S01]  /*8a00*/  F2FP.TF32.F32.PACK_B R33, R33 ;  /* 0x00000021ff21723e */ /* 0x000fe200024050ff */
[----:B------:R0:W-:Y:S01]  /*8a10*/  @P2 STG.E desc[UR38][R6.64+0x20], R11 ;  /* 0x0000200b06002986 */ /* 0x0001e2000c101926 */
[----:B------:R-:W-:Y:S01]  /*8a20*/  ISETP.GT.AND P1, PT, R3, 0x8, P1 ;  /* 0x000000080300780c */ /* 0x000fe20000f24270 */
[-C--:B------:R-:W-:Y:S01]  /*8a30*/  FMUL R55, R55, R154.reuse ;  /* 0x0000009a37377220 */ /* 0x080fe20000400000 */
[C---:B------:R-:W-:Y:S01]  /*8a40*/  ISETP.GT.AND P2, PT, R0.reuse, 0x19, PT ;  /* 0x000000190000780c */ /* 0x040fe20003f44270 */
[----:B------:R-:W-:Y:S01]  /*8a50*/  @P0 STG.E desc[UR38][R6.64+0x24], R31 ;  /* 0x0000241f06000986 */ /* 0x000fe2000c101926 */
[----:B------:R-:W-:Y:S01]  /*8a60*/  ISETP.GT.AND P0, PT, R0, 0x18, PT ;  /* 0x000000180000780c */ /* 0x000fe20003f04270 */
[-C--:B------:R-:W-:Y:S01]  /*8a70*/  FMUL R57, R57, R154.reuse ;  /* 0x0000009a39397220 */ /* 0x080fe20000400000 */
[----:B------:R-:W-:Y:S01]  /*8a80*/  F2FP.TF32.F32.PACK_B R9, R9 ;  /* 0x00000009ff09723e */ /* 0x000fe200024050ff */
[----:B------:R1:W-:Y:S01]  /*8a90*/  @P5 STG.E desc[UR38][R4.64+0x40], R13 ;  /* 0x0000400d04005986 */ /* 0x0003e2000c101926 */
[----:B------:R-:W-:Y:S01]  /*8aa0*/  ISETP.GT.AND P5, PT, R3, RZ, P0 ;  /* 0x000000ff0300720c */ /* 0x000fe200007a4270 */
[-C--:B------:R-:W-:Y:S01]  /*8ab0*/  FMUL R59, R59, R154.reuse ;  /* 0x0000009a3b3b7220 */ /* 0x080fe20000400000 */
[----:B------:R-:W-:Y:S01]  /*8ac0*/  F2FP.TF32.F32.PACK_B R35, R35 ;  /* 0x00000023ff23723e */ /* 0x000fe200024050ff */
[----:B------:R-:W-:Y:S01]  /*8ad0*/  @P4 STG.E desc[UR38][R4.64+0x44], R33 ;  /* 0x0000442104004986 */ /* 0x000fe2000c101926 */
[C---:B------:R-:W-:Y:S01]  /*8ae0*/  ISETP.GT.AND P4, PT, R3.reuse, 0x8, P3 ;  /* 0x000000080300780c */ /* 0x040fe20001f84270 */
[-C--:B0-----:R-:W-:Y:S01]  /*8af0*/  FMUL R11, R36, R154.reuse ;  /* 0x0000009a240b7220 */ /* 0x081fe20000400000 */
[----:B------:R-:W-:Y:S01]  /*8b00*/  ISETP.GT.AND P3, PT, R3, RZ, P2 ;  /* 0x000000ff0300720c */ /* 0x000fe20001764270 */
[----:B------:R0:W-:Y:S01]  /*8b10*/  @P1 STG.E desc[UR38][R6.64+0x40], R9 ;  /* 0x0000400906001986 */ /* 0x0001e2000c101926 */
[----:B------:R-:W-:Y:S01]  /*8b20*/  F2FP.TF32.F32.PACK_B R37, R37 ;  /* 0x00000025ff25723e */ /* 0x000fe200024050ff */
[-C--:B------:R-:W-:Y:S01]  /*8b30*/  FMUL R61, R61, R154.reuse ;  /* 0x0000009a3d3d7220 */ /* 0x080fe20000400000 */
[----:B------:R-:W-:Y:S01]  /*8b40*/  F2FP.TF32.F32.PACK_B R11, R11 ;  /* 0x0000000bff0b723e */ /* 0x000fe200024050ff */
[-C--:B-1----:R-:W-:Y:S01]  /*8b50*/  FMUL R13, R40, R154.reuse ;  /* 0x0000009a280d7220 */ /* 0x082fe20000400000 */
[----:B------:R-:W-:Y:S01]  /*8b60*/  ISETP.GT.AND P1, PT, R0, 0x20, PT ;  /* 0x000000200000780c */ /* 0x000fe20003f24270 */
[-C--:B------:R-:W-:Y:S01]  /*8b70*/  FMUL R63, R63, R154.reuse ;  /* 0x0000009a3f3f7220 */ /* 0x080fe20000400000 */
[----:B------:R-:W-:Y:S01]  /*8b80*/  ISETP.GT.AND P0, PT, R3, 0x8, P0 ;  /* 0x000000080300780c */ /* 0x000fe20000704270 */
[-C--:B------:R-:W-:Y:S01]  /*8b90*/  FMUL R65, R65, R154.reuse ;  /* 0x0000009a41417220 */ /* 0x080fe20000400000 */
[----:B------:R-:W-:Y:S01]  /*8ba0*/  F2FP.TF32.F32.PACK_B R39, R39 ;  /* 0x00000027ff27723e */ /* 0x000fe200024050ff */
[----:B------:R-:W-:Y:S01]  /*8bb0*/  @P4 STG.E desc[UR38][R6.64+0x44], R35 ;  /* 0x0000442306004986 */ /* 0x000fe2000c101926 */
[C---:B------:R-:W-:Y:S01]  /*8bc0*/  ISETP.GT.AND P4, PT, R3.reuse, 0x8, P2 ;  /* 0x000000080300780c */ /* 0x040fe20001784270 */
[-C--:B0-----:R-:W-:Y:S01]  /*8bd0*/  FMUL R9, R38, R154.reuse ;  /* 0x0000009a26097220 */ /* 0x081fe20000400000 */
[C---:B------:R-:W-:Y:S01]  /*8be0*/  ISETP.GT.AND P2, PT, R0.reuse, 0x21, PT ;  /* 0x000000210000780c */ /* 0x040fe20003f44270 */
[----:B------:R0:W-:Y:S01]  /*8bf0*/  @P5 STG.E desc[UR38][R4.64+0x60], R11 ;  /* 0x0000600b04005986 */ /* 0x0001e2000c101926 */
[----:B------:R-:W-:Y:S01]  /*8c00*/  ISETP.GT.AND P5, PT, R3, RZ, P1 ;  /* 0x000000ff0300720c */ /* 0x000fe20000fa4270 */
[-C--:B------:R-:W-:Y:S01]  /*8c10*/  FMUL R67, R67, R154.reuse ;  /* 0x0000009a43437220 */ /* 0x080fe20000400000 */
[----:B------:R-:W-:Y:S01]  /*8c20*/  F2FP.TF32.F32.PACK_B R9, R9 ;  /* 0x00000009ff09723e */ /* 0x000fe200024050ff */
[----:B------:R-:W-:Y:S01]  /*8c30*/  @P3 STG.E desc[UR38][R4.64+0x64], R37 ;  /* 0x0000642504003986 */ /* 0x000fe2000c101926 */
[----:B------:R-:W-:Y:S01]  /*8c40*/  ISETP.GT.AND P3, PT, R3, RZ, P2 ;  /* 0x000000ff0300720c */ /* 0x000fe20001764270 */
[-C--:B------:R-:W-:Y:S01]  /*8c50*/  FMUL R69, R69, R154.reuse ;  /* 0x0000009a45457220 */ /* 0x080fe20000400000 */
[----:B------:R-:W-:Y:S01]  /*8c60*/  F2FP.TF32.F32.PACK_B R13, R13 ;  /* 0x0000000dff0d723e */ /* 0x000fe200024050ff */
[----:B------:R1:W-:Y:S01]  /*8c70*/  @P0 STG.E desc[UR38][R6.64+0x60], R9 ;  /* 0x0000600906000986 */ /* 0x0003e2000c101926 */
[----:B------:R-:W-:Y:S01]  /*8c80*/  F2FP.TF32.F32.PACK_B R41, R41 ;  /* 0x00000029ff29723e */ /* 0x000fe200024050ff */
[-C--:B------:R-:W-:Y:S01]  /*8c90*/  FMUL R71, R71, R154.reuse ;  /* 0x0000009a47477220 */ /* 0x080fe20000400000 */
[----:B------:R-:W-:Y:S01]  /*8ca0*/  ISETP.GT.AND P0, PT, R0, 0x28, PT ;  /* 0x000000280000780c */ /* 0x000fe20003f04270 */
[----:B------:R-:W-:Y:S01]  /*8cb0*/  @P4 STG.E desc[UR38][R6.64+0x64], R39 ;  /* 0x0000642706004986 */ /* 0x000fe2000c101926 */
[C---:B------:R-:W-:Y:S01]  /*8cc0*/  ISETP.GT.AND P1, PT, R3.reuse, 0x8, P1 ;  /* 0x000000080300780c */ /* 0x040fe20000f24270 */
[-C--:B0-----:R-:W-:Y:S01]  /*8cd0*/  FMUL R11, R44, R154.reuse ;  /* 0x0000009a2c0b7220 */ /* 0x081fe20000400000 */
[----:B------:R-:W-:Y:S01]  /*8ce0*/  ISETP.GT.AND P4, PT, R3, 0x8, P2 ;  /* 0x000000080300780c */ /* 0x000fe20001784270 */
[----:B------:R0:W-:Y:S01]  /*8cf0*/  @P5 STG.E desc[UR38][R4.64+0x80], R13 ;  /* 0x0000800d04005986 */ /* 0x0001e2000c101926 */
[----:B------:R-:W-:Y:S01]  /*8d00*/  ISETP.GT.AND P2, PT, R0, 0x29, PT ;  /* 0x000000290000780c */ /* 0x000fe20003f44270 */
[-C--:B------:R-:W-:Y:S01]  /*8d10*/  FMUL R73, R73, R154.reuse ;  /* 0x0000009a49497220 */ /* 0x080fe20000400000 */
[C---:B------:R-:W-:Y:S01]  /*8d20*/  ISETP.GT.AND P5, PT, R3.reuse, RZ, P0 ;  /* 0x000000ff0300720c */ /* 0x040fe200007a4270 */
[-C--:B-1----:R-:W-:Y:S01]  /*8d30*/  FMUL R9, R42, R154.reuse ;  /* 0x0000009a2a097220 */ /* 0x082fe20000400000 */
[----:B------:R-:W-:Y:S01]  /*8d40*/  @P3 STG.E desc[UR38][R4.64+0x84], R41 ;  /* 0x0000842904003986 */ /* 0x000fe2000c101926 */
[----:B------:R-:W-:Y:S01]  /*8d50*/  ISETP.GT.AND P3, PT, R3, RZ, P2 ;  /* 0x000000ff0300720c */ /* 0x000fe20001764270 */
[-C--:B------:R-:W-:Y:S01]  /*8d60*/  FMUL R75, R75, R154.reuse ;  /* 0x0000009a4b4b7220 */ /* 0x080fe20000400000 */
[----:B------:R-:W-:Y:S01]  /*8d70*/  F2FP.TF32.F32.PACK_B R43, R43 ;  /* 0x0000002bff2b723e */ /* 0x000fe200024050ff */
[-C--:B------:R-:W-:Y:S01]  /*8d80*/  FMUL R77, R77, R154.reuse ;  /* 0x0000009a4d4d7220 */ /* 0x080fe20000400000 */
[----:B------:R-:W-:Y:S01]  /*8d90*/  F2FP.TF32.F32.PACK_B R9, R9 ;  /* 0x00000009ff09723e */ /* 0x000fe200024050ff */
[-C--:B------:R-:W-:Y:S01]  /*8da0*/  FMUL R79, R79, R154.reuse ;  /* 0x0000009a4f4f7220 */ /* 0x080fe20000400000 */
[----:B------:R-:W-:Y:S01]  /*8db0*/  F2FP.TF32.F32.PACK_B R11, R11 ;  /* 0x0000000bff0b723e */ /* 0x000fe200024050ff */
[-C--:B0-----:R-:W-:Y:S01]  /*8dc0*/  FMUL R13, R48, R154.reuse ;  /* 0x0000009a300d7220 */ /* 0x081fe20000400000 */
[----:B------:R-:W-:Y:S01]  /*8dd0*/  F2FP.TF32.F32.PACK_B R45, R45 ;  /* 0x0000002dff2d723e */ /* 0x000fe200024050ff */
[----:B------:R0:W-:Y:S01]  /*8de0*/  @P1 STG.E desc[UR38][R6.64+0x80], R9 ;  /* 0x0000800906001986 */ /* 0x0001e2000c101926 */
[C---:B------:R-:W-:Y:S01]  /*8df0*/  ISETP.GT.AND P1, PT, R0.reuse, 0x30, PT ;  /* 0x000000300000780c */ /* 0x040fe20003f24270 */
[-C--:B------:R-:W-:Y:S01]  /*8e00*/  FMUL R81, R81, R154.reuse ;  /* 0x0000009a51517220 */ /* 0x080fe20000400000 */
[C---:B------:R-:W-:Y:S01]  /*8e10*/  ISETP.GT.AND P0, PT, R3.reuse, 0x8, P0 ;  /* 0x000000080300780c */ /* 0x040fe20000704270 */
[----:B------:R-:W-:Y:S01]  /*8e20*/  @P4 STG.E desc[UR38][R6.64+0x84], R43 ;  /* 0x0000842b06004986 */ /* 0x000fe2000c101926 */
[----:B------:R-:W-:Y:S01]  /*8e30*/  ISETP.GT.AND P4, PT, R3, 0x8, P2 ;  /* 0x000000080300780c */ /* 0x000fe20001784270 */
[-C--:B------:R-:W-:Y:S01]  /*8e40*/  FMUL R83, R83, R154.reuse ;  /* 0x0000009a53537220 */ /* 0x080fe20000400000 */
[----:B------:R-:W-:Y:S01]  /*8e50*/  ISETP.GT.AND P2, PT, R0, 0x31, PT ;  /* 0x000000310000780c */ /* 0x000fe20003f44270 */
[----:B------:R1:W-:Y:S01]  /*8e60*/  @P5 STG.E desc[UR38][R4.64+0xa0], R11 ;  /* 0x0000a00b04005986 */ /* 0x0003e2000c101926 */
[----:B------:R-:W-:Y:S01]  /*8e70*/  ISETP.GT.AND P5, PT, R3, RZ, P1 ;  /* 0x000000ff0300720c */ /* 0x000fe20000fa4270 */
[-C--:B------:R-:W-:Y:S01]  /*8e80*/  FMUL R85, R85, R154.reuse ;  /* 0x0000009a55557220 */ /* 0x080fe20000400000 */
[----:B------:R-:W-:Y:S01]  /*8e90*/  F2FP.TF32.F32.PACK_B R47, R47 ;  /* 0x0000002fff2f723e */ /* 0x000fe200024050ff */
[-C--:B0-----:R-:W-:Y:S01]  /*8ea0*/  FMUL R9, R46, R154.reuse ;  /* 0x0000009a2e097220 */ /* 0x081fe20000400000 */
        /* <DEDUP_REMOVED lines=9> */
[----:B------:R-:W-:Y:S01]  /*8f40*/  ISETP.GT.AND P1, PT, R3, 0x8, P1 ;  /* 0x000000080300780c */ /* 0x000fe20000f24270 */
[----:B------:R0:W-:Y:S01]  /*8f50*/  @P0 STG.E desc[UR38][R6.64+0xa0], R9 ;  /* 0x0000a00906000986 */ /* 0x0001e2000c101926 */
[C---:B------:R-:W-:Y:S01]  /*8f60*/  ISETP.GT.AND P0, PT, R0.reuse, 0x38, PT ;  /* 0x000000380000780c */ /* 0x040fe20003f04270 */
[-C--:B------:R-:W-:Y:S01]  /*8f70*/  FMUL R93, R93, R154.reuse ;  /* 0x0000009a5d5d7220 */ /* 0x080fe20000400000 */
[----:B------:R-:W-:Y:S01]  /*8f80*/  F2FP.TF32.F32.PACK_B R51, R51 ;  /* 0x00000033ff33723e */ /* 0x000fe200024050ff */
        /* <DEDUP_REMOVED lines=16> */
[----:B------:R-:W-:Y:S01]  /*9090*/  ISETP.GT.AND P0, PT, R3, 0x8, P0 ;  /* 0x000000080300780c */ /* 0x000fe20000704270 */
[-C--:B-1----:R-:W-:Y:S01]  /*90a0*/  FMUL R13, R56, R154.reuse ;  /* 0x0000009a380d7220 */ /* 0x082fe20000400000 */
[----:B------:R-:W-:Y:S01]  /*90b0*/  F2FP.TF32.F32.PACK_B R55, R55 ;  /* 0x00000037ff37723e */ /* 0x000fe200024050ff */
        /* <DEDUP_REMOVED lines=16> */
[----:B------:R-:W-:Y:S01]  /*91c0*/  ISETP.GT.AND P1, PT, R3, 0x8, P1 ;  /* 0x000000080300780c */ /* 0x000fe20000f24270 */
[-C--:B------:R-:W-:Y:S01]  /*91d0*/  FMUL R113, R113, R154.reuse ;  /* 0x0000009a71717220 */ /* 0x080fe20000400000 */
[----:B------:R-:W-:Y:S01]  /*91e0*/  F2FP.TF32.F32.PACK_B R9, R9 ;  /* 0x00000009ff09723e */ /* 0x000fe200024050ff */
[-C--:B------:R-:W-:Y:S01]  /*91f0*/  FMUL R115, R115, R154.reuse ;  /* 0x0000009a73737220 */ /* 0x080fe20000400000 */
[-C--:B-1----:R-:W-:Y:S01]  /*9200*/  FMUL R11, R60, R154.reuse ;  /* 0x0000009a3c0b7220 */ /* 0x082fe20000400000 */
[----:B------:R-:W-:Y:S01]  /*9210*/  F2FP.TF32.F32.PACK_B R59, R59 ;  /* 0x0000003bff3b723e */ /* 0x000fe200024050ff */
[-C--:B------:R-:W-:Y:S01]  /*9220*/  FMUL R117, R117, R154.reuse ;  /* 0x0000009a75757220 */ /* 0x080fe20000400000 */
        /* <DEDUP_REMOVED lines=47> */
[----:B------:R-:W-:Y:S01]  /*9520*/  ISETP.GT.AND P0, PT, R0, 0x58, PT ;  /* 0x000000580000780c */ /* 0x000fe20003f04270 */
[-C--:B------:R-:W-:Y:S01]  /*9530*/  FMUL R147, R147, R154.reuse ;  /* 0x0000009a93937220 */ /* 0x080fe20000400000 */
[----:B------:R-:W-:Y:S01]  /*9540*/  F2FP.TF32.F32.PACK_B R11, R11 ;  /* 0x0000000bff0b723e */ /* 0x000fe200024050ff */
[----:B------:R-:W-:Y:S01]  /*9550*/  @P4 STG.E desc[UR38][R6.64+0x124], R63 ;  /* 0x0001243f06004986 */ /* 0x000fe2000c101926 */
[C---:B------:R-:W-:Y:S01]  /*9560*/  ISETP.GT.AND P4, PT, R3.reuse, 0x8, P2 ;  /* 0x000000080300780c */ /* 0x040fe20001784270 */
        /* <DEDUP_REMOVED lines=9> */
[----:B------:R-:W-:Y:S01]  /*9600*/  FMUL R151, R151, R154 ;  /* 0x0000009a97977220 */ /* 0x000fe20000400000 */
[----:B------:R-:W-:-:S02]  /*9610*/  ISETP.GT.AND P0, PT, R3, 0x8, P0 ;  /* 0x000000080300780c */ /* 0x000fc40000704270 */
[----:B------:R-:W-:Y:S01]  /*9620*/  F2FP.TF32.F32.PACK_B R9, R9 ;  /* 0x00000009ff09723e */ /* 0x000fe200024050ff */
[----:B-1----:R-:W-:Y:S01]  /*9630*/  FMUL R13, R72, R154 ;  /* 0x0000009a480d7220 */ /* 0x002fe20000400000 */
[----:B------:R-:W-:-:S03]  /*9640*/  F2FP.TF32.F32.PACK_B R71, R71 ;  /* 0x00000047ff47723e */ /* 0x000fc600024050ff */
[----:B------:R0:W-:Y:S01]  /*9650*/  @P1 STG.E desc[UR38][R6.64+0x140], R9 ;  /* 0x0001400906001986 */ /* 0x0001e2000c101926 */
[C---:B------:R-:W-:Y:S02]  /*9660*/  ISETP.GT.AND P1, PT, R0.reuse, 0x60, PT ;  /* 0x000000600000780c */ /* 0x040fe40003f24270 */
[----:B------:R-:W-:Y:S01]  /*9670*/  F2FP.TF32.F32.PACK_B R13, R13 ;  /* 0x0000000dff0d723e */ /* 0x000fe200024050ff */
[----:B------:R-:W-:Y:S01]  /*9680*/  @P4 STG.E desc[UR38][R6.64+0x144], R67 ;  /* 0x0001444306004986 */ /* 0x000fe2000c101926 */
[C---:B------:R-:W-:Y:S02]  /*9690*/  ISETP.GT.AND P4, PT, R3.reuse, 0x8, P2 ;  /* 0x000000080300780c */ /* 0x040fe40001784270 */
[----:B------:R-:W-:Y:S01]  /*96a0*/  ISETP.GT.AND P2, PT, R0, 0x61, PT ;  /* 0x000000610000780c */ /* 0x000fe20003f44270 */
[----:B------:R1:W-:Y:S01]  /*96b0*/  @P5 STG.E desc[UR38][R4.64+0x160], R11 ;  /* 0x0001600b04005986 */ /* 0x0003e2000c101926 */
[C---:B------:R-:W-:Y:S02]  /*96c0*/  ISETP.GT.AND P5, PT, R3.reuse, RZ, P1 ;  /* 0x000000ff0300720c */ /* 0x040fe40000fa4270 */
[----:B------:R-:W-:Y:S01]  /*96d0*/  F2FP.TF32.F32.PACK_B R73, R73 ;  /* 0x00000049ff49723e */ /* 0x000fe200024050ff */
[----:B0-----:R-:W-:Y:S01]  /*96e0*/  FMUL R9, R70, R154 ;  /* 0x0000009a46097220 */ /* 0x001fe20000400000 */
[----:B------:R-:W-:Y:S01]  /*96f0*/  @P3 STG.E desc[UR38][R4.64+0x164], R69 ;  /* 0x0001644504003986 */ /* 0x000fe2000c101926 */
[----:B------:R-:W-:-:S02]  /*9700*/  ISETP.GT.AND P3, PT, R3, RZ, P2 ;  /* 0x000000ff0300720c */ /* 0x000fc40001764270 */
[----:B------:R-:W-:Y:S02]  /*9710*/  ISETP.GT.AND P1, PT, R3, 0x8, P1 ;  /* 0x000000080300780c */ /* 0x000fe40000f24270 */
        /* <DEDUP_REMOVED lines=252> */
[----:B------:R-:W-:Y:S01]  /*a6e0*/  @P3 STG.E desc[UR38][R4.64+0x364], R133 ;  /* 0x0003648504003986 */ /* 0x000fe2000c101926 */
[----:B0-----:R-:W-:Y:S01]  /*a6f0*/  FMUL R9, R134, R154 ;  /* 0x0000009a86097220 */ /* 0x001fe20000400000 */
[----:B------:R-:W-:-:S02]  /*a700*/  ISETP.GT.AND P3, PT, R3, RZ, P2 ;  /* 0x000000ff0300720c */ /* 0x000fc40001764270 */
[----:B------:R-:W-:Y:S02]  /*a710*/  ISETP.GT.AND P1, PT, R3, 0x8, P1 ;  /* 0x000000080300780c */ /* 0x000fe40000f24270 */
[----:B------:R-:W-:Y:S01]  /*a720*/  F2FP.TF32.F32.PACK_B R9, R9 ;  /* 0x00000009ff09723e */ /* 0x000fe200024050ff */
[----:B-1----:R-:W-:Y:S01]  /*a730*/  FMUL R11, R140, R154 ;  /* 0x0000009a8c0b7220 */ /* 0x002fe20000400000 */
[----:B------:R-:W-:-:S03]  /*a740*/  F2FP.TF32.F32.PACK_B R139, R139 ;  /* 0x0000008bff8b723e */ /* 0x000fc600024050ff */
[----:B------:R0:W-:Y:S01]  /*a750*/  @P0 STG.E desc[UR38][R6.64+0x360], R9 ;  /* 0x0003600906000986 */ /* 0x0001e2000c101926 */
[----:B------:R-:W-:Y:S02]  /*a760*/  F2FP.TF32.F32.PACK_B R141, R141 ;  /* 0x0000008dff8d723e */ /* 0x000fe400024050ff */
[----:B------:R-:W-:Y:S01]  /*a770*/  F2FP.TF32.F32.PACK_B R11, R11 ;  /* 0x0000000bff0b723e */ /* 0x000fe200024050ff */
[----:B------:R-:W-:Y:S01]  /*a780*/  @P4 STG.E desc[UR38][R6.64+0x364], R135 ;  /* 0x0003648706004986 */ /* 0x000fe2000c101926 */
[C---:B------:R-:W-:Y:S02]  /*a790*/  ISETP.GT.AND P4, PT, R0.reuse, 0xe8, PT ;  /* 0x000000e80000780c */ /* 0x040fe40003f84270 */
[----:B------:R-:W-:Y:S01]  /*a7a0*/  F2FP.TF32.F32.PACK_B R143, R143 ;  /* 0x0000008fff8f723e */ /* 0x000fe200024050ff */
[----:B------:R1:W-:Y:S01]  /*a7b0*/  @P5 STG.E desc[UR38][R4.64+0x380], R13 ;  /* 0x0003800d04005986 */ /* 0x0003e2000c101926 */
[----:B------:R-:W-:Y:S02]  /*a7c0*/  ISETP.GT.AND P5, PT, R0, 0xe9, PT ;  /* 0x000000e90000780c */ /* 0x000fe40003fa4270 */
[----:B------:R-:W-:Y:S01]  /*a7d0*/  F2FP.TF32.F32.PACK_B R145, R145 ;  /* 0x00000091ff91723e */ /* 0x000fe200024050ff */
[----:B------:R-:W-:Y:S01]  /*a7e0*/  @P3 STG.E desc[UR38][R4.64+0x384], R137 ;  /* 0x0003848904003986 */ /* 0x000fe2000c101926 */
[C---:B------:R-:W-:Y:S01]  /*a7f0*/  ISETP.GT.AND P3, PT, R3.reuse, 0x8, P2 ;  /* 0x000000080300780c */ /* 0x040fe20001764270 */
[----:B0-----:R-:W-:Y:S01]  /*a800*/  FMUL R9, R138, R154 ;  /* 0x0000009a8a097220 */ /* 0x001fe20000400000 */
[----:B------:R-:W-:-:S02]  /*a810*/  ISETP.GT.AND P2, PT, R3, RZ, P4 ;  /* 0x000000ff0300720c */ /* 0x000fc40002744270 */
[C---:B------:R-:W-:Y:S02]  /*a820*/  ISETP.GT.AND P0, PT, R3.reuse, RZ, P5 ;  /* 0x000000ff0300720c */ /* 0x040fe40002f04270 */
[C---:B------:R-:W-:Y:S01]  /*a830*/  ISETP.GT.AND P4, PT, R3.reuse, 0x8, P4 ;  /* 0x000000080300780c */ /* 0x040fe20002784270 */
[----:B-1----:R-:W-:Y:S01]  /*a840*/  FMUL R13, R142, R154 ;  /* 0x0000009a8e0d7220 */ /* 0x002fe20000400000 */
[----:B------:R-:W-:Y:S02]  /*a850*/  ISETP.GT.AND P5, PT, R3, 0x8, P5 ;  /* 0x000000080300780c */ /* 0x000fe40002fa4270 */
[----:B------:R-:W-:Y:S02]  /*a860*/  F2FP.TF32.F32.PACK_B R9, R9 ;  /* 0x00000009ff09723e */ /* 0x000fe400024050ff */
[----:B------:R-:W-:Y:S02]  /*a870*/  F2FP.TF32.F32.PACK_B R13, R13 ;  /* 0x0000000dff0d723e */ /* 0x000fe400024050ff */
[----:B------:R-:W-:Y:S01]  /*a880*/  F2FP.TF32.F32.PACK_B R147, R147 ;  /* 0x00000093ff93723e */ /* 0x000fe200024050ff */
[----:B------:R0:W-:Y:S01]  /*a890*/  @P1 STG.E desc[UR38][R6.64+0x380], R9 ;  /* 0x0003800906001986 */ /* 0x0001e2000c101926 */
[----:B------:R-:W-:-:S02]  /*a8a0*/  ISETP.GT.AND P1, PT, R0, 0xf8, PT ;  /* 0x000000f80000780c */ /* 0x000fc40003f24270 */
        /* <DEDUP_REMOVED lines=8> */
[----:B0-----:R-:W-:Y:S01]  /*a930*/  FMUL R9, R144, R154 ;  /* 0x0000009a90097220 */ /* 0x001fe20000400000 */
[----:B------:R-:W-:-:S02]  /*a940*/  ISETP.GT.AND P0, PT, R0, 0xf9, PT ;  /* 0x000000f90000780c */ /* 0x000fc40003f04270 */
[----:B------:R0:W-:Y:S01]  /*a950*/  @P4 STG.E desc[UR38][R6.64+0x3a0], R13 ;  /* 0x0003a00d06004986 */ /* 0x0001e2000c101926 */
[C---:B------:R-:W-:Y:S02]  /*a960*/  ISETP.GT.AND P4, PT, R3.reuse, RZ, P2 ;  /* 0x000000ff0300720c */ /* 0x040fe40001784270 */
[----:B------:R-:W-:Y:S01]  /*a970*/  F2FP.TF32.F32.PACK_B R9, R9 ;  /* 0x00000009ff09723e */ /* 0x000fe200024050ff */
[----:B------:R-:W-:Y:S01]  /*a980*/  @P5 STG.E desc[UR38][R6.64+0x3a4], R143 ;  /* 0x0003a48f06005986 */ /* 0x000fe2000c101926 */
[C---:B------:R-:W-:Y:S01]  /*a990*/  ISETP.GT.AND P5, PT, R3.reuse, RZ, P3 ;  /* 0x000000ff0300720c */ /* 0x040fe20001fa4270 */
[-C--:B-1----:R-:W-:Y:S01]  /*a9a0*/  FMUL R11, R146, R154.reuse ;  /* 0x0000009a920b7220 */ /* 0x082fe20000400000 */
[C---:B------:R-:W-:Y:S02]  /*a9b0*/  ISETP.GT.AND P3, PT, R3.reuse, 0x8, P3 ;  /* 0x000000080300780c */ /* 0x040fe40001f64270 */
[----:B------:R-:W-:Y:S02]  /*a9c0*/  ISETP.GT.AND P2, PT, R3, 0x8, P2 ;  /* 0x000000080300780c */ /* 0x000fe40001744270 */
[----:B------:R-:W-:Y:S01]  /*a9d0*/  F2FP.TF32.F32.PACK_B R11, R11 ;  /* 0x0000000bff0b723e */ /* 0x000fe200024050ff */
[----:B0-----:R-:W-:-:S05]  /*a9e0*/  FMUL R13, R150, R154 ;  /* 0x0000009a960d7220 */ /* 0x001fca0000400000 */
[----:B------:R-:W-:Y:S01]  /*a9f0*/  F2FP.TF32.F32.PACK_B R13, R13 ;  /* 0x0000000dff0d723e */ /* 0x000fe200024050ff */
[----:B------:R-:W-:Y:S01]  /*aa00*/  @P5 STG.E desc[UR38][R4.64+0x3c0], R9 ;  /* 0x0003c00904005986 */ /* 0x000fe2000c101926 */
[C---:B------:R-:W-:Y:S01]  /*aa10*/  ISETP.GT.AND P5, PT, R3.reuse, RZ, P1 ;  /* 0x000000ff0300720c */ /* 0x040fe20000fa4270 */
[----:B------:R-:W-:Y:S01]  /*aa20*/  @P3 IMAD.MOV.U32 R2, RZ, RZ, R6 ;  /* 0x000000ffff023224 */ /* 0x000fe200078e0006 */
[C---:B------:R-:W-:Y:S01]  /*aa30*/  ISETP.GT.AND P1, PT, R3.reuse, 0x8, P1 ;  /* 0x000000080300780c */ /* 0x040fe20000f24270 */
[----:B------:R-:W-:Y:S01]  /*aa40*/  @P4 STG.E desc[UR38][R4.64+0x3c4], R145 ;  /* 0x0003c49104004986 */ /* 0x000fe2000c101926 */
[C---:B------:R-:W-:Y:S02]  /*aa50*/  ISETP.GT.AND P4, PT, R3.reuse, RZ, P0 ;  /* 0x000000ff0300720c */ /* 0x040fe40000784270 */
[----:B------:R-:W-:Y:S01]  /*aa60*/  ISETP.GT.AND P0, PT, R3, 0x8, P0 ;  /* 0x000000080300780c */ /* 0x000fe20000704270 */
[----:B------:R-:W-:-:S05]  /*aa70*/  @P3 IMAD.MOV.U32 R3, RZ, RZ, R7 ;  /* 0x000000ffff033224 */ /* 0x000fca00078e0007 */
[----:B------:R0:W-:Y:S02]  /*aa80*/  @P3 STG.E desc[UR38][R2.64+0x3c0], R11 ;  /* 0x0003c00b02003986 */ /* 0x0001e4000c101926 */
[----:B0-----:R-:W-:Y:S02]  /*aa90*/  @P2 IMAD.MOV.U32 R2, RZ, RZ, R6 ;  /* 0x000000ffff022224 */ /* 0x001fe400078e0006 */
[----:B------:R-:W-:-:S05]  /*aaa0*/  @P2 IMAD.MOV.U32 R3, RZ, RZ, R7 ;  /* 0x000000ffff032224 */ /* 0x000fca00078e0007 */
[----:B------:R0:W-:Y:S02]  /*aab0*/  @P2 STG.E desc[UR38][R2.64+0x3c4], R147 ;  /* 0x0003c49302002986 */ /* 0x0001e4000c101926 */
[----:B0-----:R-:W-:Y:S02]  /*aac0*/  @P5 IMAD.MOV.U32 R2, RZ, RZ, R4 ;  /* 0x000000ffff025224 */ /* 0x001fe400078e0004 */
[----:B------:R-:W-:-:S05]  /*aad0*/  @P5 IMAD.MOV.U32 R3, RZ, RZ, R5 ;  /* 0x000000ffff035224 */ /* 0x000fca00078e0005 */
[----:B------:R0:W-:Y:S04]  /*aae0*/  @P5 STG.E desc[UR38][R2.64+0x3e0], R15 ;  /* 0x0003e00f02005986 */ /* 0x0001e8000c101926 */
[----:B------:R1:W-:Y:S01]  /*aaf0*/  @P4 STG.E desc[UR38][R4.64+0x3e4], R149 ;  /* 0x0003e49504004986 */ /* 0x0003e2000c101926 */
[----:B0-----:R-:W-:Y:S02]  /*ab00*/  @P1 IMAD.MOV.U32 R2, RZ, RZ, R6 ;  /* 0x000000ffff021224 */ /* 0x001fe400078e0006 */
[----:B------:R-:W-:-:S05]  /*ab10*/  @P1 IMAD.MOV.U32 R3, RZ, RZ, R7 ;  /* 0x000000ffff031224 */ /* 0x000fca00078e0007 */
[----:B------:R1:W-:Y:S04]  /*ab20*/  @P1 STG.E desc[UR38][R2.64+0x3e0], R13 ;  /* 0x0003e00d02001986 */ /* 0x0003e8000c101926 */
[----:B------:R1:W-:Y:S02]  /*ab30*/  @P0 STG.E desc[UR38][R6.64+0x3e4], R151 ;  /* 0x0003e49706000986 */ /* 0x0003e4000c101926 */
.L_x_290:
[----:B------:R-:W-:Y:S05]  /*ab40*/  BSYNC B0 ;  /* 0x0000000000007941 */ /* 0x000fea0003800000 */
.L_x_36:
[----:B-1----:R-:W2:Y:S01]  /*ab50*/  LDL.64 R2, [R1] ;  /* 0x0000000001027983 */ /* 0x002ea20000100a00 */
[----:B------:R-:W-:Y:S01]  /*ab60*/  ULDC.64 UR4, c[0x0][0x650] ;  /* 0x0001940000047ab9 */ /* 0x000fe20000000a00 */
[----:B------:R1:W-:Y:S01]  /*ab70*/  SYNCS.ARRIVE.TRANS64.A1T0 RZ, [R162+UR44], RZ ;  /* 0x000000ffa2ff79a7 */ /* 0x0003e2000810002c */
[----:B------:R-:W-:Y:S01]  /*ab80*/  PRMT R0, RZ, 0x7610, R0 ;  /* 0x00007610ff007816 */ /* 0x000fe20000000000 */
[----:B-----5:R-:W-:Y:S02]  /*ab90*/  IMAD.MOV.U32 R19, RZ, RZ, -0x1 ;  /* 0xffffffffff137424 */ /* 0x020fe400078e00ff */
[----:B------:R-:W-:Y:S01]  /*aba0*/  IMAD.MOV.U32 R22, RZ, RZ, -0x1 ;  /* 0xffffffffff167424 */ /* 0x000fe200078e00ff */
[----:B--2---:R-:W-:-:S04]  /*abb0*/  LEA R18, P0, R2, R18, 0x1 ;  /* 0x0000001202127211 */ /* 0x004fc800078008ff */
[----:B------:R-:W-:Y:S01]  /*abc0*/  LEA.HI.X R17, R2, R17, R23, 0x1, P0 ;  /* 0x0000001102117211 */ /* 0x000fe200000f0c17 */
[----:B------:R-:W-:Y:S01]  /*abd0*/  IMAD.MOV.U32 R2, RZ, RZ, -0x1 ;  /* 0xffffffffff027424 */ /* 0x000fe200078e00ff */
[----:B------:R-:W-:-:S04]  /*abe0*/  ISETP.GE.U32.AND P0, PT, R18, UR4, PT ;  /* 0x0000000412007c0c */ /* 0x000fc8000bf06070 */
[----:B------:R-:W-:-:S13]  /*abf0*/  ISETP.GE.U32.AND.EX P0, PT, R17, UR5, PT, P0 ;  /* 0x0000000511007c0c */ /* 0x000fda000bf06100 */
[----:B-1----:R-:W-:Y:S05]  /*ac00*/  @P0 BRA `(.L_x_291) ;  /* 0x0000000400700947 */ /* 0x002fea0003800000 */
[----:B---34-:R-:W1:Y:S01]  /*ac10*/  S2R R10, SR_CTAID.X ;  /* 0x00000000000a7919 */ /* 0x018e620000002500 */
[----:B------:R-:W2:Y:S01]  /*ac20*/  LDC.64 R8, c[0x0][0x628] ;  /* 0x00018a00ff087b82 */ /* 0x000ea20000000a00 */
[----:B------:R-:W-:Y:S01]  /*ac30*/  ULDC UR4, c[0x0][0x150] ;  /* 0x0000540000047ab9 */ /* 0x000fe20000000800 */
[----:B------:R-:W-:Y:S01]  /*ac40*/  IMAD.MOV.U32 R6, RZ, RZ, R18 ;  /* 0x000000ffff067224 */ /* 0x000fe200078e0012 */
[----:B------:R-:W3:Y:S01]  /*ac50*/  S2R R20, SR_CTAID.Y ;  /* 0x0000000000147919 */ /* 0x000ee20000002600 */
[----:B0-----:R-:W-:-:S04]  /*ac60*/  IMAD.MOV.U32 R7, RZ, RZ, R17 ;  /* 0x000000ffff077224 */ /* 0x001fc800078e0011 */
[----:B------:R-:W0:Y:S08]  /*ac70*/  LDC R15, c[0x0][0x144] ;  /* 0x00005100ff0f7b82 */ /* 0x000e300000000800 */
[----:B------:R-:W4:Y:S08]  /*ac80*/  LDC R0, c[0x0][0x630] ;  /* 0x00018c00ff007b82 */ /* 0x000f300000000800 */
[----:B------:R-:W0:Y:S01]  /*ac90*/  LDC.64 R12, c[0x0][0x620] ;  /* 0x00018800ff0c7b82 */ /* 0x000e220000000a00 */
[----:B--2---:R-:W-:-:S04]  /*aca0*/  ISETP.NE.U32.AND P0, PT, R8, RZ, PT ;  /* 0x000000ff0800720c */ /* 0x004fc80003f05070 */
[----:B------:R-:W-:Y:S02]  /*acb0*/  ISETP.NE.AND.EX P0, PT, R9, RZ, PT, P0 ;  /* 0x000000ff0900720c */ /* 0x000fe40003f05300 */
[----:B-1----:R-:W-:-:S05]  /*acc0*/  I2FP.F32.U32 R2, R10 ;  /* 0x0000000a00027245 */ /* 0x002fca0000201000 */
[----:B------:R-:W-:-:S04]  /*acd0*/  FMUL R2, R2, UR4 ;  /* 0x0000000402027c20 */ /* 0x000fc80008400000 */
[----:B------:R1:W2:Y:S02]  /*ace0*/  F2I.U32.TRUNC.NTZ R14, R2 ;  /* 0x00000002000e7305 */ /* 0x0002a4000020f000 */
[----:B---34-:R-:W-:Y:S05]  /*acf0*/  @!P0 BRA `(.L_x_292) ;  /* 0x0000000000288947 */ /* 0x018fea0003800000 */
[----:B------:R-:W3:Y:S02]  /*ad00*/  LDC R3, c[0x0][0x634] ;  /* 0x00018d00ff037b82 */ /* 0x000ee40000000800 */
[----:B---3--:R-:W-:-:S05]  /*ad10*/  IADD3 R7, P0, R18, R3, RZ ;  /* 0x0000000312077210 */ /* 0x008fca0007f1e0ff */
[----:B------:R-:W-:-:S04]  /*ad20*/  IMAD.X R11, RZ, RZ, R17, P0 ;  /* 0x000000ffff0b7224 */ /* 0x000fc800000e0611 */
[----:B-1----:R-:W-:-:S04]  /*ad30*/  IMAD.WIDE.U32 R2, R11, R8, RZ ;  /* 0x000000080b027225 */ /* 0x002fc800078e00ff */
[----:B------:R-:W-:-:S04]  /*ad40*/  IMAD.WIDE.U32 R4, P0, R7, R9, R2 ;  /* 0x0000000907047225 */ /* 0x000fc80007800002 */
[----:B------:R-:W-:-:S04]  /*ad50*/  IMAD.WIDE.U32 R2, R7, R8, RZ ;  /* 0x0000000807027225 */ /* 0x000fc800078e00ff */
[----:B------:R-:W-:Y:S01]  /*ad60*/  IMAD.X R7, RZ, RZ, RZ, P0 ;  /* 0x000000ffff077224 */ /* 0x000fe200000e06ff */
[----:B------:R-:W-:Y:S01]  /*ad70*/  IADD3 RZ, P0, R3, R4, RZ ;  /* 0x0000000403ff7210 */ /* 0x000fe20007f1e0ff */
[----:B------:R-:W-:-:S04]  /*ad80*/  IMAD.MOV.U32 R6, RZ, RZ, R5 ;  /* 0x000000ffff067224 */ /* 0x000fc800078e0005 */
[----:B------:R-:W-:-:S08]  /*ad90*/  IMAD.WIDE.U32.X R6, R11, R9, R6, P0 ;  /* 0x000000090b067225 */ /* 0x000fd000000e0406 */
.L_x_292:
[----:B------:R-:W3:Y:S01]  /*ada0*/  LDC.64 R26, c[0x0][0x640] ;  /* 0x00019000ff1a7b82 */ /* 0x000ee20000000a00 */
[-C--:B------:R-:W-:Y:S01]  /*adb0*/  SHF.R.U64 R11, R6, R0.reuse, R7 ;  /* 0x00000000060b7219 */ /* 0x080fe20000001207 */
[----:B------:R-:W-:Y:S01]  /*adc0*/  IMAD.MOV.U32 R19, RZ, RZ, R17 ;  /* 0x000000ffff137224 */ /* 0x000fe200078e0011 */
[----:B------:R-:W-:Y:S01]  /*add0*/  SHF.R.U32.HI R0, RZ, R0, R7 ;  /* 0x00000000ff007219 */ /* 0x000fe20000011607 */
[----:B--2---:R-:W-:Y:S01]  /*ade0*/  IMAD.MOV R14, RZ, RZ, -R14 ;  /* 0x000000ffff0e7224 */ /* 0x004fe200078e0a0e */
[----:B------:R-:W-:Y:S01]  /*adf0*/  IADD3 R5, P0, RZ, -R11, RZ ;  /* 0x8000000bff057210 */ /* 0x000fe20007f1e0ff */
[----:B------:R-:W-:Y:S01]  /*ae00*/  ULDC UR4, c[0x0][0x154] ;  /* 0x0000550000047ab9 */ /* 0x000fe20000000800 */
[----:B------:R-:W-:Y:S01]  /*ae10*/  IMAD.MOV.U32 R7, RZ, RZ, 0x1 ;  /* 0x00000001ff077424 */ /* 0x000fe200078e00ff */
[----:B------:R-:W2:Y:S01]  /*ae20*/  LDC R4, c[0x0][0x618] ;  /* 0x00018600ff047b82 */ /* 0x000ea20000000800 */
[----:B0-----:R-:W-:Y:S02]  /*ae30*/  IMAD R22, R15, R14, R10 ;  /* 0x0000000e0f167224 */ /* 0x001fe400078e020a */
[----:B------:R-:W-:-:S04]  /*ae40*/  IMAD.X R3, RZ, RZ, ~R0, P0 ;  /* 0x000000ffff037224 */ /* 0x000fc800000e0e00 */
[-C--:B------:R-:W-:Y:S01]  /*ae50*/  IMAD R0, R3, R12.reuse, RZ ;  /* 0x0000000c03007224 */ /* 0x080fe200078e02ff */
[----:B------:R-:W0:Y:S01]  /*ae60*/  LDC R6, c[0x0][0x608] ;  /* 0x00018200ff067b82 */ /* 0x000e220000000800 */
[----:B-1----:R-:W-:-:S04]  /*ae70*/  IMAD.WIDE.U32 R2, R5, R12, R18 ;  /* 0x0000000c05027225 */ /* 0x002fc800078e0012 */
[----:B------:R-:W-:Y:S01]  /*ae80*/  IMAD R5, R5, R13, R0 ;  /* 0x0000000d05057224 */ /* 0x000fe200078e0200 */
[----:B------:R-:W-:Y:S02]  /*ae90*/  I2FP.F32.U32 R0, R20 ;  /* 0x0000001400007245 */ /* 0x000fe40000201000 */
[----:B------:R-:W1:Y:S01]  /*aea0*/  LDC R24, c[0x0][0x658] ;  /* 0x00019600ff187b82 */ /* 0x000e620000000800 */
[----:B------:R-:W-:Y:S01]  /*aeb0*/  IMAD.IADD R3, R3, 0x1, R5 ;  /* 0x0000000103037824 */ /* 0x000fe200078e0205 */
[----:B---3--:R-:W-:Y:S01]  /*aec0*/  ISETP.NE.U32.AND P0, PT, R26, RZ, PT ;  /* 0x000000ff1a00720c */ /* 0x008fe20003f05070 */
[----:B------:R-:W-:Y:S01]  /*aed0*/  FMUL R0, R0, UR4 ;  /* 0x0000000400007c20 */ /* 0x000fe20008400000 */
[----:B------:R-:W-:Y:S02]  /*aee0*/  IMAD.MOV.U32 R5, RZ, RZ, -0x1 ;  /* 0xffffffffff057424 */ /* 0x000fe400078e00ff */
[----:B------:R-:W-:Y:S01]  /*aef0*/  ISETP.NE.AND.EX P0, PT, R27, RZ, PT, P0 ;  /* 0x000000ff1b00720c */ /* 0x000fe20003f05300 */
[----:B------:R3:W4:Y:S01]  /*af00*/  F2I.U32.TRUNC.NTZ R12, R0 ;  /* 0x00000000000c7305 */ /* 0x000722000020f000 */
[----:B------:R-:W3:Y:S01]  /*af10*/  LDC R15, c[0x0][0x148] ;  /* 0x00005200ff0f7b82 */ /* 0x000ee20000000800 */
[----:B--2---:R-:W-:-:S02]  /*af20*/  SHF.R.U64 R10, R2, R4, R3 ;  /* 0x00000004020a7219 */ /* 0x004fc40000001203 */
[----:B------:R-:W-:-:S05]  /*af30*/  SHF.R.U32.HI R3, RZ, R4, R3 ;  /* 0x00000004ff037219 */ /* 0x000fca0000011603 */
[----:B------:R-:W2:Y:S01]  /*af40*/  LDC R14, c[0x0][0x600] ;  /* 0x00018000ff0e7b82 */ /* 0x000ea20000000800 */
[-CC-:B0-----:R-:W-:Y:S02]  /*af50*/  SHF.R.U64 R8, R10, R6.reuse, R3.reuse ;  /* 0x000000060a087219 */ /* 0x181fe40000001203 */
[----:B------:R-:W-:-:S05]  /*af60*/  SHF.R.U32.HI R3, RZ, R6, R3 ;  /* 0x00000006ff037219 */ /* 0x000fca0000011603 */
[----:B------:R-:W0:Y:S01]  /*af70*/  LDC R21, c[0x0][0x648] ;  /* 0x00019200ff157b82 */ /* 0x000e220000000800 */
[-CC-:B-1----:R-:W-:Y:S02]  /*af80*/  SHF.R.U64 R13, R8, R24.reuse, R3.reuse ;  /* 0x00000018080d7219 */ /* 0x182fe40000001203 */
[-C--:B------:R-:W-:Y:S02]  /*af90*/  SHF.L.U32 R5, R5, R24.reuse, RZ ;  /* 0x0000001805057219 */ /* 0x080fe400000006ff */
[-C--:B------:R-:W-:Y:S01]  /*afa0*/  SHF.R.U32.HI R3, RZ, R24.reuse, R3 ;  /* 0x00000018ff037219 */ /* 0x080fe20000011603 */
[----:B------:R-:W-:Y:S01]  /*afb0*/  IMAD.MOV.U32 R2, RZ, RZ, R13 ;  /* 0x000000ffff027224 */ /* 0x000fe200078e000d */
[----:B------:R-:W-:Y:S01]  /*afc0*/  SHF.L.U32 R24, R7, R24, RZ ;  /* 0x0000001807187219 */ /* 0x000fe200000006ff */
[----:B------:R-:W1:Y:S01]  /*afd0*/  LDC R25, c[0x0][0x638] ;  /* 0x00018e00ff197b82 */ /* 0x000e620000000800 */
[----:B------:R-:W-:-:S07]  /*afe0*/  LOP3.LUT R19, RZ, R5, RZ, 0x33, !PT ;  /* 0x00000005ff137212 */ /* 0x000fce00078e33ff */
[----:B------:R-:W0:Y:S01]  /*aff0*/  LDC R28, c[0x0][0x610] ;  /* 0x00018400ff1c7b82 */ /* 0x000e220000000800 */
[----:B----4-:R-:W-:Y:S05]  /*b000*/  @!P0 BRA `(.L_x_293) ;  /* 0x0000000000288947 */ /* 0x010fea0003800000 */
[----:B---3--:R-:W3:Y:S02]  /*b010*/  LDC R0, c[0x0][0x64c] ;  /* 0x00019300ff007b82 */ /* 0x008ee40000000800 */
[----:B---3--:R-:W-:-:S05]  /*b020*/  IADD3 R7, P0, R13, R0, RZ ;  /* 0x000000000d077210 */ /* 0x008fca0007f1e0ff */
        /* <DEDUP_REMOVED lines=8> */
.L_x_293:
[----:B------:R-:W4:Y:S01]  /*b0b0*/  LDC R4, c[0x0][0x65c] ;  /* 0x00019700ff047b82 */ /* 0x000f220000000800 */
[----:B0--3--:R-:W-:Y:S01]  /*b0c0*/  SHF.R.U64 R0, R2, R21, R3 ;  /* 0x0000001502007219 */ /* 0x009fe20000001203 */
[----:B--2---:R-:W-:Y:S01]  /*b0d0*/  VIADD R3, R14, 0xffffffff ;  /* 0xffffffff0e037836 */ /* 0x004fe20000000000 */
[----:B------:R-:W-:Y:S01]  /*b0e0*/  LOP3.LUT R19, R8, R19, RZ, 0xc0, !PT ;  /* 0x0000001308137212 */ /* 0x000fe200078ec0ff */
[----:B------:R-:W-:Y:S02]  /*b0f0*/  IMAD.MOV R12, RZ, RZ, -R12 ;  /* 0x000000ffff0c7224 */ /* 0x000fe400078e0a0c */
[----:B------:R-:W-:Y:S01]  /*b100*/  IMAD.MOV R2, RZ, RZ, -R0 ;  /* 0x000000ffff027224 */ /* 0x000fe200078e0a00 */
[----:B------:R-:W-:Y:S01]  /*b110*/  LOP3.LUT R3, R10, R3, RZ, 0xc0, !PT ;  /* 0x000000030a037212 */ /* 0x000fe200078ec0ff */
[----:B------:R-:W-:Y:S02]  /*b120*/  IMAD R19, R24, R0, R19 ;  /* 0x0000000018137224 */ /* 0x000fe400078e0213 */
[----:B-1----:R-:W-:-:S04]  /*b130*/  IMAD R0, R2, R25, R13 ;  /* 0x0000001902007224 */ /* 0x002fc800078e020d */
[----:B------:R-:W-:Y:S01]  /*b140*/  IMAD R2, R0, R14, R3 ;  /* 0x0000000e00027224 */ /* 0x000fe200078e0203 */
[----:B----4-:R-:W-:Y:S01]  /*b150*/  ISETP.NE.AND P0, PT, R4, 0x1, PT ;  /* 0x000000010400780c */ /* 0x010fe20003f05270 */
[----:B------:R-:W-:-:S05]  /*b160*/  IMAD.MOV.U32 R4, RZ, RZ, 0x1 ;  /* 0x00000001ff047424 */ /* 0x000fca00078e00ff */
[----:B------:R-:W-:-:S07]  /*b170*/  PRMT R0, R4, 0x7610, R0 ;  /* 0x0000761004007816 */ /* 0x000fce0000000000 */
[----:B------:R-:W-:-:S04]  /*b180*/  @P0 IMAD R22, R15, R12, R20 ;  /* 0x0000000c0f160224 */ /* 0x000fc800078e0214 */
[----:B------:R-:W-:-:S05]  /*b190*/  IMAD R19, R19, R28, R22 ;  /* 0x0000001c13137224 */ /* 0x000fca00078e0216 */
[----:B------:R-:W-:Y:S02]  /*b1a0*/  SEL R22, R2, R19, !P0 ;  /* 0x0000001302167207 */ /* 0x000fe40004000000 */
[----:B------:R-:W-:Y:S01]  /*b1b0*/  SEL R19, R19, R2, !P0 ;  /* 0x0000000213137207 */ /* 0x000fe20004000000 */
[----:B------:R-:W-:-:S07]  /*b1c0*/  IMAD.MOV.U32 R2, RZ, RZ, R11 ;  /* 0x000000ffff027224 */ /* 0x000fce00078e000b */
.L_x_291:
[----:B------:R-:W-:Y:S02]  /*b1d0*/  LOP3.LUT P0, RZ, R0, 0xff, RZ, 0xc0, !PT ;  /* 0x000000ff00ff7812 */ /* 0x000fe4000780c0ff */
[----:B------:R-:W-:-:S11]  /*b1e0*/  LOP3.LUT R177, R177, 0x1, RZ, 0x3c, !PT ;  /* 0x00000001b1b17812 */ /* 0x000fd600078e3cff */
[----:B------:R-:W-:Y:S05]  /*b1f0*/  @P0 BRA `(.L_x_294) ;  /* 0xffffff64002c0947 */ /* 0x000fea000383ffff */
[----:B------:R-:W-:Y:S05]  /*b200*/  EXIT ;  /* 0x000000000000794d */ /* 0x000fea0003800000 */
.L_x_17:
[----:B------:R-:W-:-:S08]  /*b210*/  ISETP.NE.AND P0, PT, R5, RZ, PT ;  /* 0x000000ff0500720c */ /* 0x000fd00003f05270 */
[----:B0-----:R-:W0:-:S00]  /*b220*/  USETMAXREG.DEALLOC.CTAPOOL 0x28 ;  /* 0x00000028000079c8 */ /* 0x001e0000080e0500 */
[----:B------:R-:W-:Y:S05]  /*b230*/  @P0 EXIT ;  /* 0x000000000000094d */ /* 0x000fea0003800000 */
[----:B0-----:R-:W-:Y:S01]  /*b240*/  LOP3.LUT P0, RZ, R8, 0xff, RZ, 0xc0, !PT ;  /* 0x000000ff08ff7812 */ /* 0x001fe2000780c0ff */
[----:B------:R-:W-:Y:S02]  /*b250*/  IMAD.MOV.U32 R0, RZ, RZ, 0x1 ;  /* 0x00000001ff007424 */ /* 0x000fe400078e00ff */
[----:B------:R-:W-:-:S10]  /*b260*/  IMAD.MOV.U32 R7, RZ, RZ, RZ ;  /* 0x000000ffff077224 */ /* 0x000fd400078e00ff */
[----:B------:R-:W-:Y:S05]  /*b270*/  @!P0 BRA `(.L_x_295) ;  /* 0x0000001000008947 */ /* 0x000fea0003800000 */
[----:B------:R-:W0:Y:S01]  /*b280*/  S2UR UR7, SR_CgaCtaId ;  /* 0x00000000000779c3 */ /* 0x000e220000008800 */
[----:B------:R-:W-:Y:S01]  /*b290*/  UMOV UR9, 0x1 ;  /* 0x0000000100097882 */ /* 0x000fe20000000000 */
[----:B------:R-:W-:Y:S01]  /*b2a0*/  LOP3.LUT P0, RZ, R4, 0x1f, RZ, 0xc0, !PT ;  /* 0x0000001f04ff7812 */ /* 0x000fe2000780c0ff */
[----:B------:R-:W-:Y:S01]  /*b2b0*/  ULDC UR5, c[0x0][0x658] ;  /* 0x0001960000057ab9 */ /* 0x000fe20000000800 */
[----:B------:R-:W-:Y:S01]  /*b2c0*/  UMOV UR8, 0xffffffff ;  /* 0xffffffff00087882 */ /* 0x000fe20000000000 */
[----:B------:R-:W-:Y:S01]  /*b2d0*/  BSSY B0, `(.L_x_295) ;  /* 0x00000fa000007945 */ /* 0x000fe20003800000 */
[----:B------:R-:W-:Y:S01]  /*b2e0*/  USHF.L.U32 UR8, UR8, UR5, URZ ;  /* 0x0000000508087299 */ /* 0x000fe2000800063f */
[C---:B------:R-:W-:Y:S01]  /*b2f0*/  ISETP.NE.AND P2, PT, R3.reuse, RZ, PT ;  /* 0x000000ff0300720c */ /* 0x040fe20003f45270 */
[----:B------:R-:W-:Y:S01]  /*b300*/  UMOV UR31, 0x5 ;  /* 0x00000005001f7882 */ /* 0x000fe20000000000 */
[----:B------:R-:W-:Y:S01]  /*b310*/  ISETP.NE.OR P0, PT, R3, RZ, !P0 ;  /* 0x000000ff0300720c */ /* 0x000fe20004705670 */
[----:B------:R-:W-:Y:S01]  /*b320*/  IMAD.MOV.U32 R8, RZ, RZ, 0x1 ;  /* 0x00000001ff087424 */ /* 0x000fe200078e00ff */
[----:B------:R-:W-:Y:S01]  /*b330*/  LOP3.LUT R6, R16, 0x2, RZ, 0xfc, !PT ;  /* 0x0000000210067812 */ /* 0x000fe200078efcff */
[----:B------:R-:W-:Y:S01]  /*b340*/  IMAD.MOV.U32 R0, RZ, RZ, 0x1 ;  /* 0x00000001ff007424 */ /* 0x000fe200078e00ff */
[----:B------:R-:W-:Y:S01]  /*b350*/  ULDC UR4, c[0x0][0x600] ;  /* 0x0001800000047ab9 */ /* 0x000fe20000000800 */
[----:B------:R-:W-:Y:S01]  /*b360*/  IMAD.MOV.U32 R7, RZ, RZ, RZ ;  /* 0x000000ffff077224 */ /* 0x000fe200078e00ff */
[----:B------:R-:W-:-:S02]  /*b370*/  UIADD3 UR39, UR37, 0x1, URZ ;  /* 0x0000000125277890 */ /* 0x000fc4000fffe03f */
[----:B------:R-:W-:Y:S02]  /*b380*/  UIADD3 UR4, UR4, -0x1, URZ ;  /* 0xffffffff04047890 */ /* 0x000fe4000fffe03f */
[----:B------:R-:W-:Y:S02]  /*b390*/  USHF.L.U32 UR5, UR9, UR5, URZ ;  /* 0x0000000509057299 */ /* 0x000fe4000800063f */
[----:B------:R-:W-:Y:S02]  /*b3a0*/  ULOP3.LUT UR29, URZ, UR8, URZ, 0x33, !UPT ;  /* 0x000000083f1d7292 */ /* 0x000fe4000f8e333f */
[----:B0-----:R-:W-:Y:S02]  /*b3b0*/  ULOP3.LUT UR6, UR7, 0x1, URZ, 0xc0, !UPT ;  /* 0x0000000107067892 */ /* 0x001fe4000f8ec03f */
[----:B------:R-:W-:Y:S02]  /*b3c0*/  USHF.R.U32.HI UR45, URZ, 0x1, UR7 ;  /* 0x000000013f2d7899 */ /* 0x000fe40008011607 */
[----:B------:R-:W-:-:S02]  /*b3d0*/  USHF.L.U32 UR13, UR7, 0x7, URZ ;  /* 0x00000007070d7899 */ /* 0x000fc4000800063f */
[----:B------:R-:W-:Y:S02]  /*b3e0*/  USHF.L.U32 UR21, UR7, 0xc, URZ ;  /* 0x0000000c07157899 */ /* 0x000fe4000800063f */
[----:B------:R-:W-:Y:S02]  /*b3f0*/  ULOP3.LUT UR7, UR7, 0xfffffffe, URZ, 0xc0, !UPT ;  /* 0xfffffffe07077892 */ /* 0x000fe4000f8ec03f */
[----:B------:R-:W-:Y:S02]  /*b400*/  UISETP.GT.U32.AND UP0, UPT, UR6, 0xffff, UPT ;  /* 0x0000ffff0600788c */ /* 0x000fe4000bf04070 */
[----:B------:R-:W-:Y:S02]  /*b410*/  USHF.L.U32 UR30, UR9, UR7, URZ ;  /* 0x00000007091e7299 */ /* 0x000fe4000800063f */
[----:B------:R-:W-:Y:S02]  /*b420*/  ULOP3.LUT UR7, UR7, 0x1, URZ, 0xfc, !UPT ;  /* 0x0000000107077892 */ /* 0x000fe4000f8efc3f */
[----:B------:R-:W-:-:S02]  /*b430*/  USEL UR6, UR6, 0xffff, !UP0 ;  /* 0x0000ffff06067887 */ /* 0x000fc4000c000000 */
[----:B------:R-:W-:Y:S02]  /*b440*/  USHF.L.U32 UR7, UR9, UR7, URZ ;  /* 0x0000000709077299 */ /* 0x000fe4000800063f */
[----:B------:R-:W-:Y:S02]  /*b450*/  ULOP3.LUT UR6, UR6, 0xffff, URZ, 0xc0, !UPT ;  /* 0x0000ffff06067892 */ /* 0x000fe4000f8ec03f */
[----:B------:R-:W-:Y:S02]  /*b460*/  ULOP3.LUT UR30, UR30, UR7, URZ, 0xfc, !UPT ;  /* 0x000000071e1e7292 */ /* 0x000fe4000f8efc3f */
[----:B------:R-:W-:Y:S02]  /*b470*/  USHF.L.U32 UR31, UR31, UR6, URZ ;  /* 0x000000061f1f7299 */ /* 0x000fe4000800063f */
[----:B------:R-:W-:Y:S02]  /*b480*/  ULOP3.LUT UR13, UR13, 0x80, URZ, 0xc0, !UPT ;  /* 0x000000800d0d7892 */ /* 0x000fe4000f8ec03f */
[----:B------:R-:W-:Y:S01]  /*b490*/  ULOP3.LUT UR21, UR21, 0x1000, URZ, 0xc0, !UPT ;  /* 0x0000100015157892 */ /* 0x000fe2000f8ec03f */
[----:B------:R-:W-:-:S11]  /*b4a0*/  ULDC.64 UR6, c[0x0][0x198] ;  /* 0x0000660000067ab9 */ /* 0x000fd60000000a00 */
.L_x_307:
[----:B------:R-:W-:-:S03]  /*b4b0*/  UMOV UR8, 0xffffffff ;  /* 0xffffffff00087882 */ /* 0x000fc60000000000 */
[----:B------:R-:W-:Y:S05]  /*b4c0*/  BRA.DIV UR8, `(.L_x_296) ;  /* 0x0000001208a47947 */ /* 0x000fea000b800000 */
[----:B------:R-:W-:-:S13]  /*b4d0*/  ELECT P6, URZ, PT ;  /* 0x00000000003f782f */ /* 0x000fda00038c0000 */
.L_x_321:
[----:B------:R-:W0:Y:S01]  /*b4e0*/  LDC R3, c[0x0][0x28c] ;  /* 0x0000a300ff037b82 */ /* 0x000e220000000800 */
[----:B------:R-:W-:Y:S01]  /*b4f0*/  BSSY B1, `(.L_x_297) ;  /* 0x000005f000017945 */ /* 0x000fe20003800000 */
[----:B0-----:R-:W-:-:S13]  /*b500*/  ISETP.LT.OR P6, PT, R3, 0x1, !P6 ;  /* 0x000000010300780c */ /* 0x001fda00077c1670 */
[----:B------:R-:W-:Y:S05]  /*b510*/  @P6 BRA `(.L_x_298) ;  /* 0x0000000400706947 */ /* 0x000fea0003800000 */
[----:B------:R-:W-:Y:S01]  /*b520*/  LEA R19, R19, UR45, 0x1 ;  /* 0x0000002d13137c11 */ /* 0x000fe2000f8e08ff */
[----:B------:R-:W-:Y:S01]  /*b530*/  IMAD.MOV.U32 R11, RZ, RZ, RZ ;  /* 0x000000ffff0b7224 */ /* 0x000fe200078e00ff */
[----:B------:R-:W-:Y:S01]  /*b540*/  LEA R22, R22, UR13, 0x8 ;  /* 0x0000000d16167c11 */ /* 0x000fe2000f8e40ff */
[----:B------:R-:W-:Y:S02]  /*b550*/  IMAD.U32 R13, RZ, RZ, UR39 ;  /* 0x00000027ff0d7e24 */ /* 0x000fe4000f8e00ff */
[----:B------:R-:W-:Y:S02]  /*b560*/  IMAD.MOV.U32 R3, RZ, RZ, R0 ;  /* 0x000000ffff037224 */ /* 0x000fe400078e0000 */
[----:B------:R-:W-:Y:S02]  /*b570*/  IMAD.MOV.U32 R4, RZ, RZ, R7 ;  /* 0x000000ffff047224 */ /* 0x000fe400078e0007 */
[----:B------:R-:W-:-:S07]  /*b580*/  IMAD.SHL.U32 R19, R19, 0x20, RZ ;  /* 0x0000002013137824 */ /* 0x000fce00078e00ff */
.L_x_302:
[----:B------:R-:W0:Y:S01]  /*b590*/  S2R R10, SR_CgaCtaId ;  /* 0x00000000000a7919 */ /* 0x000e220000008800 */
[----:B------:R-:W-:Y:S01]  /*b5a0*/  MOV R5, 0x400 ;  /* 0x0000040000057802 */ /* 0x000fe20000000f00 */
[----:B------:R-:W1:Y:S03]  /*b5b0*/  @!P2 LDC R9, c[0x0][0x500] ;  /* 0x00014000ff09ab82 */ /* 0x000e660000000800 */
[----:B0-----:R-:W-:Y:S02]  /*b5c0*/  LEA R12, R10, R5, 0x18 ;  /* 0x000000050a0c7211 */ /* 0x001fe400078ec0ff */
[----:B------:R-:W-:-:S03]  /*b5d0*/  SHF.L.U32 R5, R3, 0x1f, RZ ;  /* 0x0000001f03057819 */ /* 0x000fc600000006ff */
[----:B------:R-:W-:-:S04]  /*b5e0*/  IMAD R10, R4, 0x8, R12 ;  /* 0x00000008040a7824 */ /* 0x000fc800078e020c */
[----:B------:R-:W0:Y:S02]  /*b5f0*/  SYNCS.PHASECHK.TRANS64.TRYWAIT P1, [R10+URZ+0x28], R5 ;  /* 0x000028050a0075a7 */ /* 0x000e24000802017f */
[----:B01----:R-:W-:Y:S05]  /*b600*/  @!P1 BRA `(.L_x_299) ;  /* 0x0000001000749947 */ /* 0x003fea0003800000 */
.L_x_322:
[----:B0-----:R-:W-:Y:S01]  /*b610*/  PRMT R5, R6, 0x9910, RZ ;  /* 0x0000991006057816 */ /* 0x001fe200000000ff */
[----:B------:R0:W-:Y:S03]  /*b620*/  @!P2 SYNCS.ARRIVE.TRANS64 RZ, [R10+URZ], R9 ;  /* 0x000000090affa9a7 */ /* 0x0001e6000800003f */
[----:B------:R-:W-:-:S13]  /*b630*/  ISETP.NE.AND P1, PT, R5, 0x2, PT ;  /* 0x000000020500780c */ /* 0x000fda0003f25270 */
[----:B0-----:R-:W-:Y:S05]  /*b640*/  @P1 BRA `(.L_x_300) ;  /* 0x0000000000041947 */ /* 0x001fea0003800000 */
[----:B------:R-:W-:Y:S01]  /*b650*/  BPT.TRAP 0x1 ;  /* 0x000000040000795c */ /* 0x000fe20000300000 */
.L_x_300:
[----:B------:R-:W-:Y:S05]  /*b660*/  @P0 BRA `(.L_x_301) ;  /* 0x0000000000040947 */ /* 0x000fea0003800000 */
[----:B------:R-:W-:Y:S01]  /*b670*/  BPT.TRAP 0x1 ;  /* 0x000000040000795c */ /* 0x000fe20000300000 */
.L_x_301:
[C---:B------:R-:W-:Y:S01]  /*b680*/  LEA R5, R4.reuse, UR45, 0x3 ;  /* 0x0000002d04057c11 */ /* 0x040fe2000f8e18ff */
[----:B------:R-:W-:Y:S01]  /*b690*/  UIADD3 UR46, UP0, UR6, 0xf0, URZ ;  /* 0x000000f0062e7890 */ /* 0x000fe2000ff1e03f */
[----:B------:R-:W-:Y:S01]  /*b6a0*/  LEA R9, R4, UR21, 0xf ;  /* 0x0000001504097c11 */ /* 0x000fe2000f8e78ff */
[----:B------:R-:W-:Y:S01]  /*b6b0*/  UPRMT UR53, URZ, 0x5410, UR31 ;  /* 0x000054103f357896 */ /* 0x000fe2000800001f */
[----:B------:R-:W-:Y:S01]  /*b6c0*/  R2UR UR10, R11 ;  /* 0x000000000b0a72ca */ /* 0x000fe200000e0000 */
[----:B------:R-:W-:Y:S01]  /*b6d0*/  IMAD.SHL.U32 R5, R5, 0x400, RZ ;  /* 0x0000040005057824 */ /* 0x000fe200078e00ff */
[----:B------:R-:W-:Y:S01]  /*b6e0*/  R2UR UR9, R10 ;  /* 0x000000000a0972ca */ /* 0x000fe200000e0000 */
[--C-:B------:R-:W-:Y:S01]  /*b6f0*/  IMAD R9, R9, 0x4, R12.reuse ;  /* 0x0000000409097824 */ /* 0x100fe200078e020c */
[----:B------:R-:W-:Y:S01]  /*b700*/  R2UR UR11, R19 ;  /* 0x00000000130b72ca */ /* 0x000fe200000e0000 */
[----:B------:R-:W-:Y:S01]  /*b710*/  IMAD R5, R5, 0x4, R12 ;  /* 0x0000000405057824 */ /* 0x000fe200078e020c */
[----:B------:R-:W-:Y:S01]  /*b720*/  R2UR UR12, R2 ;  /* 0x00000000020c72ca */ /* 0x000fe200000e0000 */
[----:B------:R-:W-:Y:S01]  /*b730*/  UIADD3.X UR47, URZ, UR7, URZ, UP0, !UPT ;  /* 0x000000073f2f7290 */ /* 0x000fe200087fe43f */
[----:B------:R-:W-:Y:S01]  /*b740*/  R2UR UR18, R9 ;  /* 0x00000000091272ca */ /* 0x000fe200000e0000 */
[----:B------:R-:W-:Y:S01]  /*b750*/  VIADD R13, R13, 0xffffffff ;  /* 0xffffffff0d0d7836 */ /* 0x000fe20000000000 */
[----:B------:R-:W-:Y:S01]  /*b760*/  R2UR UR40, R5 ;  /* 0x00000000052872ca */ /* 0x000fe200000e0000 */
[----:B------:R-:W-:Y:S01]  /*b770*/  UIADD3 UR22, UP1, UR6, 0x1f0, URZ ;  /* 0x000001f006167890 */ /* 0x000fe2000ff3e03f */
[----:B------:R-:W-:Y:S01]  /*b780*/  R2UR UR35, R22 ;  /* 0x00000000162372ca */ /* 0x000fe200000e0000 */
[----:B------:R-:W-:Y:S01]  /*b790*/  UIADD3 UR58, UR10, 0x20, URZ ;  /* 0x000000200a3a7890 */ /* 0x000fe2000fffe03f */
[----:B------:R-:W-:Y:S01]  /*b7a0*/  ISETP.GT.AND P3, PT, R13, 0x1, PT ;  /* 0x000000010d00780c */ /* 0x000fe20003f64270 */
[----:B------:R-:W-:Y:S01]  /*b7b0*/  UIADD3 UR50, UR10, 0x40, URZ ;  /* 0x000000400a327890 */ /* 0x000fe2000fffe03f */
[----:B------:R-:W-:Y:S01]  /*b7c0*/  VIADD R4, R4, 0x1 ;  /* 0x0000000104047836 */ /* 0x000fe20000000000 */
[----:B------:R-:W-:Y:S01]  /*b7d0*/  UIADD3 UR42, UR10, 0x60, URZ ;  /* 0x000000600a2a7890 */ /* 0x000fe2000fffe03f */
[----:B------:R-:W-:Y:S01]  /*b7e0*/  VIADD R11, R11, 0x80 ;  /* 0x000000800b0b7836 */ /* 0x000fe20000000000 */
[----:B------:R-:W-:Y:S01]  /*b7f0*/  UMOV UR14, 0x0 ;  /* 0x00000000000e7882 */ /* 0x000fe20000000000 */
[----:B------:R-:W-:Y:S01]  /*b800*/  UMOV UR15, 0x10000000 ;  /* 0x10000000000f7882 */ /* 0x000fe20000000000 */
[----:B------:R-:W-:Y:S01]  /*b810*/  UIADD3.X UR23, URZ, UR7, URZ, UP1, !UPT ;  /* 0x000000073f177290 */ /* 0x000fe20008ffe43f */
[----:B------:R-:W-:Y:S01]  /*b820*/  ISETP.NE.AND P1, PT, R4, 0x5, PT ;  /* 0x000000050400780c */ /* 0x000fe20003f25270 */
[----:B------:R-:W-:-:S02]  /*b830*/  UIADD3 UR8, UR40, 0x180, URZ ;  /* 0x0000018028087890 */ /* 0x000fc4000fffe03f */
[----:B------:R-:W-:Y:S01]  /*b840*/  UIADD3 UR56, UR40, 0x2180, URZ ;  /* 0x0000218028387890 */ /* 0x000fe2000fffe03f */
[----:B------:R-:W-:Y:S01]  /*b850*/  SEL R10, RZ, 0x1, P1 ;  /* 0x00000001ff0a7807 */ /* 0x000fe20000800000 */
[----:B------:R-:W-:Y:S01]  /*b860*/  UIADD3 UR48, UR40, 0x4180, URZ ;  /* 0x0000418028307890 */ /* 0x000fe2000fffe03f */
[----:B------:R-:W-:Y:S01]  /*b870*/  SEL R4, R4, RZ, P1 ;  /* 0x000000ff04047207 */ /* 0x000fe20000800000 */
[----:B------:R-:W-:Y:S01]  /*b880*/  UIADD3 UR40, UR40, 0x6180, URZ ;  /* 0x0000618028287890 */ /* 0x000fe2000fffe03f */
[----:B------:R-:W-:Y:S01]  /*b890*/  LOP3.LUT R3, R3, R10, RZ, 0x3c, !PT ;  /* 0x0000000a03037212 */ /* 0x000fe200078e3cff */
[----:B------:R-:W-:Y:S01]  /*b8a0*/  UIADD3 UR32, UR18, 0x28180, URZ ;  /* 0x0002818012207890 */ /* 0x000fe2000fffe03f */
[----:B------:R0:W-:Y:S01]  /*b8b0*/  UTMALDG.3D.MULTICAST [UR8], [UR46], UR53, desc[UR14] ;  /* 0x00000e082e0073b4 */ /* 0x0001e20008011835 */
[----:B------:R-:W-:Y:S02]  /*b8c0*/  UPRMT UR38, URZ, 0x5410, UR30 ;  /* 0x000054103f267896 */ /* 0x000fe4000800001e */
[----:B------:R-:W-:-:S02]  /*b8d0*/  UIADD3 UR24, UR18, 0x30180, URZ ;  /* 0x0003018012187890 */ /* 0x000fc4000fffe03f */
[----:B------:R-:W-:Y:S01]  /*b8e0*/  UIADD3 UR16, UR18, 0x38180, URZ ;  /* 0x0003818012107890 */ /* 0x000fe2000fffe03f */
[----:B------:R-:W-:Y:S01]  /*b8f0*/  UMOV UR57, UR9 ;  /* 0x0000000900397c82 */ /* 0x000fe20008000000 */
        /* <DEDUP_REMOVED lines=8> */
[----:B------:R1:W-:Y:S01]  /*b980*/  UTMALDG.3D.MULTICAST [UR56], [UR46], UR53, desc[UR14] ;  /* 0x00000e382e0073b4 */ /* 0x0003e20008011835 */
        /* <DEDUP_REMOVED lines=9> */
[----:B0-----:R-:W-:Y:S01]  /*ba20*/  UIADD3 UR8, UR18, 0x40180, URZ ;  /* 0x0004018012087890 */ /* 0x001fe2000fffe03f */
[----:B------:R-:W-:Y:S01]  /*ba30*/  UMOV UR19, UR35 ;  /* 0x0000002300137c82 */ /* 0x000fe20008000000 */
[----:B------:R-:W-:Y:S01]  /*ba40*/  UMOV UR20, UR12 ;  /* 0x0000000c00147c82 */ /* 0x000fe20008000000 */
[----:B------:R-:W-:Y:S01]  /*ba50*/  UMOV UR18, UR50 ;  /* 0x0000003200127c82 */ /* 0x000fe20008000000 */
[----:B------:R-:W-:Y:S01]  /*ba60*/  UMOV UR11, UR35 ;  /* 0x00000023000b7c82 */ /* 0x000fe20008000000 */
[----:B------:R1:W-:Y:S01]  /*ba70*/  UTMALDG.3D.MULTICAST [UR40], [UR46], UR53, desc[UR14] ;  /* 0x00000e282e0073b4 */ /* 0x0003e20008011835 */
[----:B------:R-:W-:Y:S01]  /*ba80*/  UMOV UR10, UR42 ;  /* 0x0000002a000a7c82 */ /* 0x000fe20008000000 */
[----:B------:R1:W-:Y:S01]  /*ba90*/  UTMALDG.3D.MULTICAST [UR32], [UR22], UR38, desc[UR14] ;  /* 0x00000e20160073b4 */ /* 0x0003e20008011826 */
[----:B------:R1:W-:Y:S01]  /*baa0*/  UTMALDG.3D.MULTICAST [UR24], [UR22], UR38, desc[UR14] ;  /* 0x00000e18160073b4 */ /* 0x0003e20008011826 */
[----:B------:R1:W-:Y:S01]  /*bab0*/  UTMALDG.3D.MULTICAST [UR16], [UR22], UR38, desc[UR14] ;  /* 0x00000e10160073b4 */ /* 0x0003e20008011826 */
[----:B------:R1:W-:Y:S02]  /*bac0*/  UTMALDG.3D.MULTICAST [UR8], [UR22], UR38, desc[UR14] ;  /* 0x00000e08160073b4 */ /* 0x0003e40008011826 */
[----:B-1----:R-:W-:Y:S05]  /*bad0*/  @P3 BRA `(.L_x_302) ;  /* 0xfffffff800ac3947 */ /* 0x002fea000383ffff */
.L_x_298:
[----:B------:R-:W-:Y:S05]  /*bae0*/  BSYNC B1 ;  /* 0x0000000000017941 */ /* 0x000fea0003800000 */
.L_x_297:
[----:B------:R-:W2:Y:S01]  /*baf0*/  LDL.64 R14, [R1] ;  /* 0x00000000010e7983 */ /* 0x000ea20000100a00 */
[----:B------:R-:W-:Y:S01]  /*bb00*/  LOP3.LUT P4, RZ, R8, 0xff, RZ, 0xc0, !PT ;  /* 0x000000ff08ff7812 */ /* 0x000fe2000788c0ff */
[----:B------:R-:W-:Y:S01]  /*bb10*/  VIADD R4, R7, UR37 ;  /* 0x0000002507047c36 */ /* 0x000fe20008000000 */
[----:B------:R-:W-:Y:S01]  /*bb20*/  ULDC.64 UR8, c[0x0][0x650] ;  /* 0x0001940000087ab9 */ /* 0x000fe20000000a00 */
[----:B------:R-:W-:Y:S01]  /*bb30*/  IMAD.U32 R7, RZ, RZ, UR37 ;  /* 0x00000025ff077e24 */ /* 0x000fe2000f8e00ff */
[----:B------:R-:W-:Y:S01]  /*bb40*/  UISETP.GE.U32.AND UP0, UPT, UR37, 0x5, UPT ;  /* 0x000000052500788c */ /* 0x000fe2000bf06070 */
[----:B------:R-:W-:Y:S01]  /*bb50*/  BSSY B1, `(.L_x_303) ;  /* 0x000006f000017945 */ /* 0x000fe20003800000 */
[----:B------:R-:W-:Y:S01]  /*bb60*/  ISETP.GT.U32.AND P1, PT, R4, 0x4, PT ;  /* 0x000000040400780c */ /* 0x000fe20003f24070 */
[----:B------:R-:W-:Y:S01]  /*bb70*/  IMAD.MOV.U32 R19, RZ, RZ, -0x1 ;  /* 0xffffffffff137424 */ /* 0x000fe200078e00ff */
[----:B------:R-:W-:Y:S01]  /*bb80*/  PRMT R8, RZ, 0x7610, R8 ;  /* 0x00007610ff087816 */ /* 0x000fe20000000008 */
[----:B------:R-:W-:Y:S01]  /*bb90*/  IMAD.MOV.U32 R22, RZ, RZ, -0x1 ;  /* 0xffffffffff167424 */ /* 0x000fe200078e00ff */
[----:B------:R-:W-:-:S02]  /*bba0*/  ISETP.LT.U32.AND P1, PT, R7, 0x5, P1 ;  /* 0x000000050700780c */ /* 0x000fc40000f21070 */
[----:B------:R-:W-:Y:S01]  /*bbb0*/  PLOP3.LUT P3, PT, PT, PT, UP0, 0x80, 0x0 ;  /* 0x000000000000781c */ /* 0x000fe20003f6f008 */
[----:B------:R-:W0:Y:S01]  /*bbc0*/  @P4 S2R R3, SR_CgaCtaId ;  /* 0x0000000000034919 */ /* 0x000e220000008800 */
[----:B------:R-:W-:-:S04]  /*bbd0*/  @P4 MOV R2, 0x400 ;  /* 0x0000040000024802 */ /* 0x000fc80000000f00 */
[----:B0-----:R-:W-:Y:S01]  /*bbe0*/  @P4 LEA R5, R3, R2, 0x18 ;  /* 0x0000000203054211 */ /* 0x001fe200078ec0ff */
[----:B------:R-:W-:-:S03]  /*bbf0*/  IMAD.WIDE.U32 R2, R4, -0x33333333, RZ ;  /* 0xcccccccd04027825 */ /* 0x000fc600078e00ff */
[----:B------:R0:W-:Y:S01]  /*bc00*/  @P4 SYNCS.ARRIVE.TRANS64.A1T0 RZ, [R5+URZ+0x88], RZ ;  /* 0x000088ff05ff49a7 */ /* 0x0001e2000810003f */
[----:B------:R-:W-:Y:S01]  /*bc10*/  IMAD.MOV.U32 R2, RZ, RZ, -0x1 ;  /* 0xffffffffff027424 */ /* 0x000fe200078e00ff */
[----:B0-----:R-:W-:Y:S02]  /*bc20*/  SHF.R.U32.HI R5, RZ, 0x2, R3 ;  /* 0x00000002ff057819 */ /* 0x001fe40000011603 */
[----:B------:R-:W-:-:S03]  /*bc30*/  SEL R3, RZ, 0x1, !P1 ;  /* 0x00000001ff037807 */ /* 0x000fc60004800000 */
[----:B------:R-:W-:Y:S01]  /*bc40*/  IMAD R7, R5, -0x5, R4 ;  /* 0xfffffffb05077824 */ /* 0x000fe200078e0204 */
[----:B------:R-:W-:Y:S02]  /*bc50*/  LOP3.LUT R0, R0, R3, RZ, 0x3c, !PT ;  /* 0x0000000300007212 */ /* 0x000fe400078e3cff */
[----:B------:R-:W-:Y:S02]  /*bc60*/  PRMT R3, RZ, 0x7610, R3 ;  /* 0x00007610ff037816 */ /* 0x000fe40000000003 */
[----:B------:R-:W-:Y:S02]  /*bc70*/  @P3 LOP3.LUT R0, R0, 0x1, R5, 0x78, !PT ;  /* 0x0000000100003812 */ /* 0x000fe400078e7805 */
[----:B--2---:R-:W-:-:S04]  /*bc80*/  IADD3 R18, P4, R18, R14, RZ ;  /* 0x0000000e12127210 */ /* 0x004fc80007f9e0ff */
[----:B------:R-:W-:Y:S01]  /*bc90*/  ISETP.GE.U32.AND P1, PT, R18, UR8, PT ;  /* 0x0000000812007c0c */ /* 0x000fe2000bf26070 */
[----:B------:R-:W-:-:S05]  /*bca0*/  IMAD.X R17, R17, 0x1, R23, P4 ;  /* 0x0000000111117824 */ /* 0x000fca00020e0617 */
[----:B------:R-:W-:-:S13]  /*bcb0*/  ISETP.GE.U32.AND.EX P1, PT, R17, UR9, PT, P1 ;  /* 0x0000000911007c0c */ /* 0x000fda000bf26110 */
[----:B------:R-:W-:Y:S05]  /*bcc0*/  @P1 BRA `(.L_x_304) ;  /* 0x00000004005c1947 */ /* 0x000fea0003800000 */
[----:B------:R-:W0:Y:S01]  /*bcd0*/  S2R R11, SR_CTAID.X ;  /* 0x00000000000b7919 */ /* 0x000e220000002500 */
[----:B------:R-:W-:Y:S01]  /*bce0*/  ULDC.64 UR8, c[0x0][0x628] ;  /* 0x00018a0000087ab9 */ /* 0x000fe20000000a00 */
[----:B------:R-:W1:Y:S01]  /*bcf0*/  LDC R12, c[0x0][0x144] ;  /* 0x00005100ff0c7b82 */ /* 0x000e620000000800 */
[----:B------:R-:W-:Y:S01]  /*bd00*/  ISETP.NE.U32.AND P1, PT, RZ, UR8, PT ;  /* 0x00000008ff007c0c */ /* 0x000fe2000bf25070 */
[----:B------:R-:W2:Y:S01]  /*bd10*/  S2R R9, SR_CTAID.Y ;  /* 0x0000000000097919 */ /* 0x000ea20000002600 */
[----:B------:R-:W-:Y:S01]  /*bd20*/  ULDC UR10, c[0x0][0x150] ;  /* 0x00005400000a7ab9 */ /* 0x000fe20000000800 */
[----:B------:R-:W-:Y:S01]  /*bd30*/  ULDC UR11, c[0x0][0x630] ;  /* 0x00018c00000b7ab9 */ /* 0x000fe20000000800 */
[----:B------:R-:W-:Y:S01]  /*bd40*/  ISETP.NE.AND.EX P1, PT, RZ, UR9, PT, P1 ;  /* 0x00000009ff007c0c */ /* 0x000fe2000bf25310 */
[----:B------:R-:W-:Y:S01]  /*bd50*/  IMAD.MOV.U32 R2, RZ, RZ, R18 ;  /* 0x000000ffff027224 */ /* 0x000fe200078e0012 */
[----:B0-----:R-:W-:-:S05]  /*bd60*/  I2FP.F32.U32 R3, R11 ;  /* 0x0000000b00037245 */ /* 0x001fca0000201000 */
[----:B------:R-:W-:Y:S01]  /*bd70*/  FMUL R14, R3, UR10 ;  /* 0x0000000a030e7c20 */ /* 0x000fe20008400000 */
[----:B------:R-:W-:-:S05]  /*bd80*/  IMAD.MOV.U32 R3, RZ, RZ, R17 ;  /* 0x000000ffff037224 */ /* 0x000fca00078e0011 */
[----:B--2---:R-:W-:Y:S05]  /*bd90*/  @!P1 BRA `(.L_x_305) ;  /* 0x0000000000289947 */ /* 0x004fea0003800000 */
[----:B------:R-:W-:Y:S02]  /*bda0*/  ULDC UR10, c[0x0][0x634] ;  /* 0x00018d00000a7ab9 */ /* 0x000fe40000000800 */
[----:B------:R-:W-:-:S05]  /*bdb0*/  IADD3 R3, P1, R18, UR10, RZ ;  /* 0x0000000a12037c10 */ /* 0x000fca000ff3e0ff */
[----:B------:R-:W-:-:S04]  /*bdc0*/  IMAD.X R13, RZ, RZ, R17, P1 ;  /* 0x000000ffff0d7224 */ /* 0x000fc800008e0611 */
[----:B------:R-:W-:-:S04]  /*bdd0*/  IMAD.WIDE.U32 R4, R13, UR8, RZ ;  /* 0x000000080d047c25 */ /* 0x000fc8000f8e00ff */
[----:B------:R-:W-:-:S04]  /*bde0*/  IMAD.WIDE.U32 R4, P1, R3, UR9, R4 ;  /* 0x0000000903047c25 */ /* 0x000fc8000f820004 */
[----:B------:R-:W-:-:S04]  /*bdf0*/  IMAD.WIDE.U32 R2, R3, UR8, RZ ;  /* 0x0000000803027c25 */ /* 0x000fc8000f8e00ff */
[----:B------:R-:W-:Y:S01]  /*be00*/  IMAD.MOV.U32 R2, RZ, RZ, R5 ;  /* 0x000000ffff027224 */ /* 0x000fe200078e0005 */
[----:B------:R-:W-:Y:S01]  /*be10*/  IADD3 RZ, P3, R3, R4, RZ ;  /* 0x0000000403ff7210 */ /* 0x000fe20007f7e0ff */
[----:B------:R-:W-:-:S04]  /*be20*/  IMAD.X R3, RZ, RZ, RZ, P1 ;  /* 0x000000ffff037224 */ /* 0x000fc800008e06ff */
[----:B------:R-:W-:-:S08]  /*be30*/  IMAD.WIDE.U32.X R2, R13, UR9, R2, P3 ;  /* 0x000000090d027c25 */ /* 0x000fd000098e0402 */
.L_x_305:
[--C-:B------:R-:W-:Y:S01]  /*be40*/  SHF.R.U64 R10, R2, UR11, R3.reuse ;  /* 0x0000000b020a7c19 */ /* 0x100fe20008001203 */
[----:B------:R-:W0:Y:S01]  /*be50*/  F2I.U32.TRUNC.NTZ R14, R14 ;  /* 0x0000000e000e7305 */ /* 0x000e22000020f000 */
[----:B------:R-:W-:Y:S01]  /*be60*/  SHF.R.U32.HI R2, RZ, UR11, R3 ;  /* 0x0000000bff027c19 */ /* 0x000fe20008011603 */
[----:B------:R-:W-:Y:S01]  /*be70*/  ULDC.64 UR8, c[0x0][0x620] ;  /* 0x0001880000087ab9 */ /* 0x000fe20000000a00 */
[----:B------:R-:W-:Y:S01]  /*be80*/  IADD3 R5, P1, RZ, -R10, RZ ;  /* 0x8000000aff057210 */ /* 0x000fe20007f3e0ff */
[----:B------:R-:W-:Y:S01]  /*be90*/  IMAD.MOV.U32 R3, RZ, RZ, R17 ;  /* 0x000000ffff037224 */ /* 0x000fe200078e0011 */
[----:B------:R-:W-:-:S03]  /*bea0*/  ULDC.64 UR10, c[0x0][0x640] ;  /* 0x00019000000a7ab9 */ /* 0x000fc60000000a00 */
[----:B------:R-:W-:Y:S01]  /*beb0*/  IMAD.X R2, RZ, RZ, ~R2, P1 ;  /* 0x000000ffff027224 */ /* 0x000fe200008e0e02 */
[----:B------:R-:W-:-:S03]  /*bec0*/  ISETP.NE.U32.AND P1, PT, RZ, UR10, PT ;  /* 0x0000000aff007c0c */ /* 0x000fc6000bf25070 */
[----:B------:R-:W-:Y:S01]  /*bed0*/  IMAD R4, R2, UR8, RZ ;  /* 0x0000000802047c24 */ /* 0x000fe2000f8e02ff */
[----:B------:R-:W-:Y:S01]  /*bee0*/  ISETP.NE.AND.EX P1, PT, RZ, UR11, PT, P1 ;  /* 0x0000000bff007c0c */ /* 0x000fe2000bf25310 */
[----:B------:R-:W-:-:S04]  /*bef0*/  IMAD.MOV.U32 R2, RZ, RZ, R18 ;  /* 0x000000ffff027224 */ /* 0x000fc800078e0012 */
[----:B------:R-:W-:Y:S01]  /*bf00*/  IMAD.WIDE.U32 R2, R5, UR8, R2 ;  /* 0x0000000805027c25 */ /* 0x000fe2000f8e0002 */
[----:B------:R-:W-:-:S03]  /*bf10*/  ULDC UR8, c[0x0][0x618] ;  /* 0x0001860000087ab9 */ /* 0x000fc60000000800 */
[----:B------:R-:W-:Y:S01]  /*bf20*/  IMAD R5, R5, UR9, R4 ;  /* 0x0000000905057c24 */ /* 0x000fe2000f8e0204 */
[----:B------:R-:W-:Y:S01]  /*bf30*/  ULDC UR9, c[0x0][0x154] ;  /* 0x0000550000097ab9 */ /* 0x000fe20000000800 */
[----:B0-----:R-:W-:Y:S02]  /*bf40*/  IMAD.MOV R4, RZ, RZ, -R14 ;  /* 0x000000ffff047224 */ /* 0x001fe400078e0a0e */
[----:B------:R-:W0:Y:S01]  /*bf50*/  LDC R14, c[0x0][0x148] ;  /* 0x00005200ff0e7b82 */ /* 0x000e220000000800 */
[----:B------:R-:W-:Y:S02]  /*bf60*/  IMAD.IADD R3, R3, 0x1, R5 ;  /* 0x0000000103037824 */ /* 0x000fe400078e0205 */
[----:B-1----:R-:W-:Y:S01]  /*bf70*/  IMAD R11, R12, R4, R11 ;  /* 0x000000040c0b7224 */ /* 0x002fe200078e020b */
[----:B------:R-:W-:Y:S02]  /*bf80*/  I2FP.F32.U32 R4, R9 ;  /* 0x0000000900047245 */ /* 0x000fe40000201000 */
[----:B------:R-:W-:-:S02]  /*bf90*/  SHF.R.U64 R12, R2, UR8, R3 ;  /* 0x00000008020c7c19 */ /* 0x000fc40008001203 */
[----:B------:R-:W-:Y:S01]  /*bfa0*/  SHF.R.U32.HI R3, RZ, UR8, R3 ;  /* 0x00000008ff037c19 */ /* 0x000fe20008011603 */
[----:B------:R-:W-:Y:S01]  /*bfb0*/  FMUL R4, R4, UR9 ;  /* 0x0000000904047c20 */ /* 0x000fe20008400000 */
[----:B------:R-:W-:Y:S02]  /*bfc0*/  ULDC UR8, c[0x0][0x608] ;  /* 0x0001820000087ab9 */ /* 0x000fe40000000800 */
[--C-:B------:R-:W-:Y:S01]  /*bfd0*/  SHF.R.U64 R15, R12, UR8, R3.reuse ;  /* 0x000000080c0f7c19 */ /* 0x100fe20008001203 */
[----:B------:R1:W2:Y:S01]  /*bfe0*/  F2I.U32.TRUNC.NTZ R20, R4 ;  /* 0x0000000400147305 */ /* 0x0002a2000020f000 */
[----:B------:R-:W-:Y:S01]  /*bff0*/  SHF.R.U32.HI R2, RZ, UR8, R3 ;  /* 0x00000008ff027c19 */ /* 0x000fe20008011603 */
[----:B------:R-:W-:-:S03]  /*c000*/  ULDC UR8, c[0x0][0x658] ;  /* 0x0001960000087ab9 */ /* 0x000fc60000000800 */
[--C-:B------:R-:W-:Y:S02]  /*c010*/  SHF.R.U64 R13, R15, UR8, R2.reuse ;  /* 0x000000080f0d7c19 */ /* 0x100fe40008001202 */
[----:B------:R-:W-:-:S03]  /*c020*/  SHF.R.U32.HI R19, RZ, UR8, R2 ;  /* 0x00000008ff137c19 */ /* 0x000fc60008011602 */
[----:B------:R-:W-:Y:S02]  /*c030*/  IMAD.MOV.U32 R2, RZ, RZ, R13 ;  /* 0x000000ffff027224 */ /* 0x000fe400078e000d */
[----:B------:R-:W-:Y:S01]  /*c040*/  IMAD.MOV.U32 R3, RZ, RZ, R19 ;  /* 0x000000ffff037224 */ /* 0x000fe200078e0013 */
[----:B-1----:R-:W-:Y:S06]  /*c050*/  @!P1 BRA `(.L_x_306) ;  /* 0x0000000000289947 */ /* 0x002fec0003800000 */
        /* <DEDUP_REMOVED lines=10> */
.L_x_306:
[----:B------:R-:W1:Y:S01]  /*c100*/  LDC R4, c[0x0][0x65c] ;  /* 0x00019700ff047b82 */ /* 0x000e620000000800 */
[----:B------:R-:W-:Y:S01]  /*c110*/  ULDC UR8, c[0x0][0x648] ;  /* 0x0001920000087ab9 */ /* 0x000fe20000000800 */
[----:B------:R-:W-:Y:S01]  /*c120*/  LOP3.LUT R15, R15, UR29, RZ, 0xc0, !PT ;  /* 0x0000001d0f0f7c12 */ /* 0x000fe2000f8ec0ff */
[----:B--2---:R-:W-:Y:S01]  /*c130*/  IMAD.MOV R20, RZ, RZ, -R20 ;  /* 0x000000ffff147224 */ /* 0x004fe200078e0a14 */
[----:B------:R-:W-:Y:S01]  /*c140*/  SHF.R.U64 R2, R2, UR8, R3 ;  /* 0x0000000802027c19 */ /* 0x000fe20008001203 */
[----:B------:R-:W-:Y:S01]  /*c150*/  ULDC UR8, c[0x0][0x638] ;  /* 0x00018e0000087ab9 */ /* 0x000fe20000000800 */
[----:B------:R-:W-:Y:S01]  /*c160*/  LOP3.LUT R12, R12, UR4, RZ, 0xc0, !PT ;  /* 0x000000040c0c7c12 */ /* 0x000fe2000f8ec0ff */
[----:B------:R-:W-:Y:S01]  /*c170*/  ULDC UR9, c[0x0][0x610] ;  /* 0x0001840000097ab9 */ /* 0x000fe20000000800 */
[----:B------:R-:W-:Y:S01]  /*c180*/  IMAD.MOV.U32 R3, RZ, RZ, 0x1 ;  /* 0x00000001ff037424 */ /* 0x000fe200078e00ff */
[----:B-1----:R-:W-:Y:S01]  /*c190*/  ISETP.NE.AND P1, PT, R4, 0x1, PT ;  /* 0x000000010400780c */ /* 0x002fe20003f25270 */
[----:B------:R-:W-:-:S02]  /*c1a0*/  IMAD.MOV R4, RZ, RZ, -R2 ;  /* 0x000000ffff047224 */ /* 0x000fc400078e0a02 */
[----:B------:R-:W-:Y:S02]  /*c1b0*/  IMAD R2, R2, UR5, R15 ;  /* 0x0000000502027c24 */ /* 0x000fe4000f8e020f */
[----:B------:R-:W-:Y:S01]  /*c1c0*/  IMAD R13, R4, UR8, R13 ;  /* 0x00000008040d7c24 */ /* 0x000fe2000f8e020d */
[----:B------:R-:W-:-:S07]  /*c1d0*/  ULDC UR8, c[0x0][0x600] ;  /* 0x0001800000087ab9 */ /* 0x000fce0000000800 */
[----:B0-----:R-:W-:-:S04]  /*c1e0*/  @P1 IMAD R11, R14, R20, R9 ;  /* 0x000000140e0b1224 */ /* 0x001fc800078e0209 */
[----:B------:R-:W-:Y:S02]  /*c1f0*/  IMAD R11, R2, UR9, R11 ;  /* 0x00000009020b7c24 */ /* 0x000fe4000f8e020b */
[----:B------:R-:W-:-:S05]  /*c200*/  IMAD R2, R13, UR8, R12 ;  /* 0x000000080d027c24 */ /* 0x000fca000f8e020c */
[----:B------:R-:W-:Y:S02]  /*c210*/  SEL R22, R2, R11, !P1 ;  /* 0x0000000b02167207 */ /* 0x000fe40004800000 */
[----:B------:R-:W-:Y:S01]  /*c220*/  SEL R19, R11, R2, !P1 ;  /* 0x000000020b137207 */ /* 0x000fe20004800000 */
[----:B------:R-:W-:-:S07]  /*c230*/  IMAD.MOV.U32 R2, RZ, RZ, R10 ;  /* 0x000000ffff027224 */ /* 0x000fce00078e000a */
.L_x_304:
[----:B------:R-:W-:Y:S05]  /*c240*/  BSYNC B1 ;  /* 0x0000000000017941 */ /* 0x000fea0003800000 */
.L_x_303:
[----:B------:R-:W-:-:S13]  /*c250*/  LOP3.LUT P1, RZ, R3, 0xff, RZ, 0xc0, !PT ;  /* 0x000000ff03ff7812 */ /* 0x000fda000782c0ff */
[----:B------:R-:W-:Y:S05]  /*c260*/  @P1 BRA `(.L_x_307) ;  /* 0xfffffff000901947 */ /* 0x000fea000383ffff */
[----:B------:R-:W-:Y:S05]  /*c270*/  BSYNC B0 ;  /* 0x0000000000007941 */ /* 0x000fea0003800000 */
.L_x_295:
[----:B------:R-:W-:-:S03]  /*c280*/  UMOV UR8, 0xffffffff ;  /* 0xffffffff00087882 */ /* 0x000fc60000000000 */
[----:B------:R-:W-:Y:S05]  /*c290*/  BRA.DIV UR8, `(.L_x_308) ;  /* 0x0000000608647947 */ /* 0x000fea000b800000 */
[----:B------:R-:W-:-:S13]  /*c2a0*/  ELECT P6, URZ, PT ;  /* 0x00000000003f782f */ /* 0x000fda00038c0000 */
.L_x_325:
[----:B------:R-:W-:Y:S04]  /*c2b0*/  BSSY B0, `(.L_x_309) ;  /* 0x0000034000007945 */ /* 0x000fe80003800000 */
[----:B------:R-:W-:Y:S05]  /*c2c0*/  @!P6 BRA `(.L_x_310) ;  /* 0x0000000000c8e947 */ /* 0x000fea0003800000 */
[----:B------:R-:W-:-:S04]  /*c2d0*/  LOP3.LUT R16, R16, 0x2, RZ, 0xfc, !PT ;  /* 0x0000000210107812 */ /* 0x000fc800078efcff */
[----:B------:R-:W-:-:S13]  /*c2e0*/  ISETP.NE.AND P0, PT, R16, 0x3, PT ;  /* 0x000000031000780c */ /* 0x000fda0003f05270 */
[----:B------:R-:W-:Y:S05]  /*c2f0*/  @!P0 BRA `(.L_x_311) ;  /* 0x0000000000048947 */ /* 0x000fea0003800000 */
[----:B------:R-:W-:Y:S01]  /*c300*/  BPT.TRAP 0x1 ;  /* 0x000000040000795c */ /* 0x000fe20000300000 */
.L_x_311:
[----:B------:R-:W0:Y:S01]  /*c310*/  S2R R3, SR_CgaCtaId ;  /* 0x0000000000037919 */ /* 0x000e220000008800 */
[----:B------:R-:W-:Y:S02]  /*c320*/  MOV R2, 0x400 ;  /* 0x0000040000027802 */ /* 0x000fe40000000f00 */
[----:B------:R-:W-:Y:S02]  /*c330*/  SHF.L.U32 R4, R0, 0x1f, RZ ;  /* 0x0000001f00047819 */ /* 0x000fe400000006ff */
[----:B0-----:R-:W-:-:S05]  /*c340*/  LEA R2, R3, R2, 0x18 ;  /* 0x0000000203027211 */ /* 0x001fca00078ec0ff */
[----:B------:R-:W-:-:S04]  /*c350*/  VIADD R2, R2, 0x28 ;  /* 0x0000002802027836 */ /* 0x000fc80000000000 */
[C---:B------:R-:W-:Y:S02]  /*c360*/  IMAD R9, R7.reuse, 0x8, R2 ;  /* 0x0000000807097824 */ /* 0x040fe400078e0202 */
[----:B------:R-:W-:Y:S02]  /*c370*/  VIADD R7, R7, 0x1 ;  /* 0x0000000107077836 */ /* 0x000fe40000000000 */
[----:B------:R-:W0:Y:S03]  /*c380*/  SYNCS.PHASECHK.TRANS64.TRYWAIT P0, [R9+URZ], R4 ;  /* 0x00000004090075a7 */ /* 0x000e26000800017f */
[----:B------:R-:W-:-:S04]  /*c390*/  ISETP.NE.AND P1, PT, R7, 0x5, PT ;  /* 0x000000050700780c */ /* 0x000fc80003f25270 */
[----:B------:R-:W-:Y:S02]  /*c3a0*/  SEL R3, RZ, 0x1, P1 ;  /* 0x00000001ff037807 */ /* 0x000fe40000800000 */
[----:B------:R-:W-:Y:S02]  /*c3b0*/  SEL R7, R7, RZ, P1 ;  /* 0x000000ff07077207 */ /* 0x000fe40000800000 */
[----:B------:R-:W-:-:S03]  /*c3c0*/  LOP3.LUT R6, R0, R3, RZ, 0x3c, !PT ;  /* 0x0000000300067212 */ /* 0x000fc600078e3cff */
[----:B------:R-:W-:Y:S01]  /*c3d0*/  IMAD R8, R7, 0x8, R2 ;  /* 0x0000000807087824 */ /* 0x000fe200078e0202 */
[----:B------:R-:W-:Y:S01]  /*c3e0*/  SHF.L.U32 R5, R6, 0x1f, RZ ;  /* 0x0000001f06057819 */ /* 0x000fe200000006ff */
[----:B0-----:R-:W-:Y:S06]  /*c3f0*/  @!P0 BRA `(.L_x_312) ;  /* 0x00000004002c8947 */ /* 0x001fec0003800000 */
.L_x_326:
[----:B------:R-:W1:Y:S01]  /*c400*/  SYNCS.PHASECHK.TRANS64.TRYWAIT P0, [R8+URZ], R5 ;  /* 0x00000005080075a7 */ /* 0x000e62000800017f */
[----:B------:R-:W-:-:S05]  /*c410*/  VIADD R0, R7, 0x1 ;  /* 0x0000000107007836 */ /* 0x000fca0000000000 */
[----:B------:R-:W-:-:S04]  /*c420*/  ISETP.NE.AND P1, PT, R0, 0x5, PT ;  /* 0x000000050000780c */ /* 0x000fc80003f25270 */
[----:B------:R-:W-:Y:S02]  /*c430*/  SEL R3, RZ, 0x1, P1 ;  /* 0x00000001ff037807 */ /* 0x000fe40000800000 */
[----:B------:R-:W-:Y:S02]  /*c440*/  SEL R7, R0, RZ, P1 ;  /* 0x000000ff00077207 */ /* 0x000fe40000800000 */
[----:B------:R-:W-:-:S03]  /*c450*/  LOP3.LUT R6, R6, R3, RZ, 0x3c, !PT ;  /* 0x0000000306067212 */ /* 0x000fc600078e3cff */
[----:B0-----:R-:W-:Y:S01]  /*c460*/  IMAD R9, R7, 0x8, R2 ;  /* 0x0000000807097824 */ /* 0x001fe200078e0202 */
[----:B------:R-:W-:Y:S01]  /*c470*/  SHF.L.U32 R4, R6, 0x1f, RZ ;  /* 0x0000001f06047819 */ /* 0x000fe200000006ff */
[----:B-1----:R-:W-:Y:S06]  /*c480*/  @!P0 BRA `(.L_x_313) ;  /* 0x00000004001c8947 */ /* 0x002fec0003800000 */
.L_x_327:
[----:B------:R-:W1:Y:S01]  /*c490*/  SYNCS.PHASECHK.TRANS64.TRYWAIT P0, [R9+URZ], R4 ;  /* 0x00000004090075a7 */ /* 0x000e62000800017f */
[----:B------:R-:W-:-:S05]  /*c4a0*/  VIADD R0, R7, 0x1 ;  /* 0x0000000107007836 */ /* 0x000fca0000000000 */
[----:B------:R-:W-:-:S04]  /*c4b0*/  ISETP.NE.AND P1, PT, R0, 0x5, PT ;  /* 0x000000050000780c */ /* 0x000fc80003f25270 */
[----:B------:R-:W-:Y:S02]  /*c4c0*/  SEL R3, RZ, 0x1, P1 ;  /* 0x00000001ff037807 */ /* 0x000fe40000800000 */
[----:B------:R-:W-:Y:S02]  /*c4d0*/  SEL R7, R0, RZ, P1 ;  /* 0x000000ff00077207 */ /* 0x000fe40000800000 */
[----:B------:R-:W-:-:S03]  /*c4e0*/  LOP3.LUT R11, R6, R3, RZ, 0x3c, !PT ;  /* 0x00000003060b7212 */ /* 0x000fc600078e3cff */
[----:B------:R-:W-:Y:S01]  /*c4f0*/  IMAD R6, R7, 0x8, R2 ;  /* 0x0000000807067824 */ /* 0x000fe200078e0202 */
[----:B0-----:R-:W-:Y:S01]  /*c500*/  SHF.L.U32 R5, R11, 0x1f, RZ ;  /* 0x0000001f0b057819 */ /* 0x001fe200000006ff */
[----:B-1----:R-:W-:Y:S06]  /*c510*/  @!P0 BRA `(.L_x_314) ;  /* 0x00000004000c8947 */ /* 0x002fec0003800000 */
.L_x_328:
[----:B------:R-:W1:Y:S01]  /*c520*/  SYNCS.PHASECHK.TRANS64.TRYWAIT P0, [R6+URZ], R5 ;  /* 0x00000005060075a7 */ /* 0x000e62000800017f */
[----:B------:R-:W-:-:S05]  /*c530*/  VIADD R0, R7, 0x1 ;  /* 0x0000000107007836 */ /* 0x000fca0000000000 */
[----:B------:R-:W-:-:S04]  /*c540*/  ISETP.NE.AND P1, PT, R0, 0x5, PT ;  /* 0x000000050000780c */ /* 0x000fc80003f25270 */
[----:B0-----:R-:W-:Y:S02]  /*c550*/  SEL R4, RZ, 0x1, P1 ;  /* 0x00000001ff047807 */ /* 0x001fe40000800000 */
[----:B------:R-:W-:Y:S02]  /*c560*/  SEL R3, R0, RZ, P1 ;  /* 0x000000ff00037207 */ /* 0x000fe40000800000 */
[----:B------:R-:W-:Y:S01]  /*c570*/  LOP3.LUT R0, R11, R4, RZ, 0x3c, !PT ;  /* 0x000000040b007212 */ /* 0x000fe200078e3cff */
[----:B-1----:R-:W-:Y:S06]  /*c580*/  @!P0 BRA `(.L_x_315) ;  /* 0x0000000400048947 */ /* 0x002fec0003800000 */
.L_x_329:
[----:B------:R-:W-:Y:S01]  /*c590*/  IMAD R3, R3, 0x8, R2 ;  /* 0x0000000803037824 */ /* 0x000fe200078e0202 */
[----:B------:R-:W-:-:S07]  /*c5a0*/  SHF.L.U32 R0, R0, 0x1f, RZ ;  /* 0x0000001f00007819 */ /* 0x000fce00000006ff */
.L_x_316:
[----:B-1----:R1:W2:Y:S02]  /*c5b0*/  SYNCS.PHASECHK.TRANS64.TRYWAIT P0, [R3+URZ], R0 ;  /* 0x00000000030075a7 */ /* 0x0022a4000800017f */
[----:B--2---:R-:W-:Y:S05]  /*c5c0*/  @!P0 NANOSLEEP.SYNCS 0x989680 ;  /* 0x009896800000895d */ /* 0x004fea0003900000 */
[----:B------:R-:W2:Y:S02]  /*c5d0*/  @!P0 SYNCS.PHASECHK.TRANS64 P0, [R3+URZ], R0 ;  /* 0x00000000030085a7 */ /* 0x000ea4000800007f */
[----:B--2---:R-:W-:Y:S05]  /*c5e0*/  @!P0 BRA `(.L_x_316) ;  /* 0xfffffffc00f08947 */ /* 0x004fea000383ffff */
.L_x_310:
[----:B------:R-:W-:Y:S05]  /*c5f0*/  BSYNC B0 ;  /* 0x0000000000007941 */ /* 0x000fea0003800000 */
.L_x_309:
[----:B------:R-:W-:Y:S05]  /*c600*/  EXIT ;  /* 0x000000000000794d */ /* 0x000fea0003800000 */
.L_x_19:
[----:B-1----:R1:W2:Y:S02]  /*c610*/  SYNCS.PHASECHK.TRANS64.TRYWAIT P0, [R161+URZ], R0 ;  /* 0x00000000a10075a7 */ /* 0x0022a4000800017f */
[----:B--2---:R-:W-:Y:S05]  /*c620*/  @!P0 NANOSLEEP.SYNCS 0x989680 ;  /* 0x009896800000895d */ /* 0x004fea0003900000 */
[----:B------:R-:W2:Y:S02]  /*c630*/  @!P0 SYNCS.PHASECHK.TRANS64 P0, [R161+URZ], R0 ;  /* 0x00000000a10085a7 */ /* 0x000ea4000800007f */
[----:B--2---:R-:W-:Y:S05]  /*c640*/  @!P0 BRA `(.L_x_19) ;  /* 0xfffffffc00f08947 */ /* 0x004fea000383ffff */
[----:B------:R-:W-:Y:S05]  /*c650*/  BRA `(.L_x_317) ;  /* 0xffffff5000287947 */ /* 0x000fea000383ffff */
.L_x_24:
[----:B--2---:R2:W3:Y:S02]  /*c660*/  SYNCS.PHASECHK.TRANS64.TRYWAIT P1, [R3+URZ], R0 ;  /* 0x00000000030075a7 */ /* 0x0044e4000802017f */
[----:B---3--:R-:W-:Y:S05]  /*c670*/  @!P1 NANOSLEEP.SYNCS 0x989680 ;  /* 0x009896800000995d */ /* 0x008fea0003900000 */
[----:B------:R-:W3:Y:S02]  /*c680*/  @!P1 SYNCS.PHASECHK.TRANS64 P1, [R3+URZ], R0 ;  /* 0x00000000030095a7 */ /* 0x000ee4000802007f */
[----:B---3--:R-:W-:Y:S05]  /*c690*/  @!P1 BRA `(.L_x_24) ;  /* 0xfffffffc00f09947 */ /* 0x008fea000383ffff */
[----:B------:R-:W-:Y:S05]  /*c6a0*/  BRA `(.L_x_23) ;  /* 0xffffff5000947947 */ /* 0x000fea000383ffff */
.L_x_29:
[----:B--2---:R-:W-:-:S04]  /*c6b0*/  IMAD.U32 R5, RZ, RZ, UR6 ;  /* 0x00000006ff057e24 */ /* 0x004fc8000f8e00ff */
[----:B------:R2:W3:Y:S03]  /*c6c0*/  SYNCS.PHASECHK.TRANS64.TRYWAIT P1, [R5+URZ], R4 ;  /* 0x00000004050075a7 */ /* 0x0004e6000802017f */
[----:B---3--:R-:W-:Y:S05]  /*c6d0*/  @!P1 NANOSLEEP.SYNCS 0x989680 ;  /* 0x009896800000995d */ /* 0x008fea0003900000 */
[----:B------:R-:W3:Y:S02]  /*c6e0*/  @!P1 SYNCS.PHASECHK.TRANS64 P1, [R5+URZ], R4 ;  /* 0x00000004050095a7 */ /* 0x000ee4000802007f */
[----:B---3--:R-:W-:Y:S05]  /*c6f0*/  @!P1 BRA `(.L_x_29) ;  /* 0xfffffffc00ec9947 */ /* 0x008fea000383ffff */
[----:B------:R-:W-:Y:S05]  /*c700*/  BRA `(.L_x_28) ;  /* 0xffffff5800ec7947 */ /* 0x000fea000383ffff */
.L_x_35:
[----:B-1----:R1:W2:Y:S02]  /*c710*/  SYNCS.PHASECHK.TRANS64.TRYWAIT P0, [R161+URZ+0x10], R0 ;  /* 0x00001000a10075a7 */ /* 0x0022a4000800017f */
[----:B--2---:R-:W-:Y:S05]  /*c720*/  @!P0 NANOSLEEP.SYNCS 0x989680 ;  /* 0x009896800000895d */ /* 0x004fea0003900000 */
[----:B------:R-:W2:Y:S02]  /*c730*/  @!P0 SYNCS.PHASECHK.TRANS64 P0, [R161+URZ+0x10], R0 ;  /* 0x00001000a10085a7 */ /* 0x000ea4000800007f */
[----:B--2---:R-:W-:Y:S05]  /*c740*/  @!P0 BRA `(.L_x_35) ;  /* 0xfffffffc00f08947 */ /* 0x004fea000383ffff */
[----:B------:R-:W-:Y:S05]  /*c750*/  BRA `(.L_x_318) ;  /* 0xffffff6400c47947 */ /* 0x000fea000383ffff */
.L_x_296:
[----:B------:R-:W-:Y:S01]  /*c760*/  BSSY B1, `(.L_x_319) ;  /* 0x0000006000017945 */ /* 0x000fe20003800000 */
[----:B------:R-:W-:-:S07]  /*c770*/  IMAD.MOV.U32 R15, RZ, RZ, -0x1 ;  /* 0xffffffffff0f7424 */ /* 0x000fce00078e00ff */
[----:B-----5:R-:W-:Y:S05]  /*c780*/  WARPSYNC.COLLECTIVE R15, `(.L_x_320) ;  /* 0x000000000f0c7348 */ /* 0x020fea0003c00000 */
[----:B------:R-:W-:Y:S02]  /*c790*/  ELECT P6, UR62, PT ;  /* 0x00000000003e782f */ /* 0x000fe400038c0000 */
[----:B------:R-:W-:Y:S01]  /*c7a0*/  MOV R14, UR62 ;  /* 0x0000003e000e7c02 */ /* 0x000fe20008000f00 */
[----:B-----5:R-:W-:Y:S10]  /*c7b0*/  ENDCOLLECTIVE ;  /* 0x000000000000791b */ /* 0x020ff40003800000 */
.L_x_320:
[----:B------:R-:W-:Y:S05]  /*c7c0*/  BSYNC B1 ;  /* 0x0000000000017941 */ /* 0x000fea0003800000 */
.L_x_319:
[----:B------:R-:W-:Y:S05]  /*c7d0*/  BRA `(.L_x_321) ;  /* 0xffffffec00407947 */ /* 0x000fea000383ffff */
.L_x_299:
[----:B0-----:R0:W1:Y:S02]  /*c7e0*/  SYNCS.PHASECHK.TRANS64.TRYWAIT P1, [R10+URZ+0x28], R5 ;  /* 0x000028050a0075a7 */ /* 0x001064000802017f */
[----:B-1----:R-:W-:Y:S05]  /*c7f0*/  @!P1 NANOSLEEP.SYNCS 0x989680 ;  /* 0x009896800000995d */ /* 0x002fea0003900000 */
[----:B------:R-:W1:Y:S02]  /*c800*/  @!P1 SYNCS.PHASECHK.TRANS64 P1, [R10+URZ+0x28], R5 ;  /* 0x000028050a0095a7 */ /* 0x000e64000802007f */
[----:B-1----:R-:W-:Y:S05]  /*c810*/  @!P1 BRA `(.L_x_299) ;  /* 0xfffffffc00f09947 */ /* 0x002fea000383ffff */
[----:B------:R-:W-:Y:S05]  /*c820*/  BRA `(.L_x_322) ;  /* 0xffffffec00787947 */ /* 0x000fea000383ffff */
.L_x_308:
[----:B------:R-:W-:Y:S01]  /*c830*/  BSSY B0, `(.L_x_323) ;  /* 0x0000006000007945 */ /* 0x000fe20003800000 */
[----:B------:R-:W-:-:S07]  /*c840*/  IMAD.MOV.U32 R15, RZ, RZ, -0x1 ;  /* 0xffffffffff0f7424 */ /* 0x000fce00078e00ff */
[----:B-----5:R-:W-:Y:S05]  /*c850*/  WARPSYNC.COLLECTIVE R15, `(.L_x_324) ;  /* 0x000000000f0c7348 */ /* 0x020fea0003c00000 */
[----:B------:R-:W-:Y:S02]  /*c860*/  ELECT P6, UR62, PT ;  /* 0x00000000003e782f */ /* 0x000fe400038c0000 */
[----:B------:R-:W-:Y:S01]  /*c870*/  MOV R14, UR62 ;  /* 0x0000003e000e7c02 */ /* 0x000fe20008000f00 */
[----:B-----5:R-:W-:Y:S10]  /*c880*/  ENDCOLLECTIVE ;  /* 0x000000000000791b */ /* 0x020ff40003800000 */
.L_x_324:
[----:B------:R-:W-:Y:S05]  /*c890*/  BSYNC B0 ;  /* 0x0000000000007941 */ /* 0x000fea0003800000 */
.L_x_323:
[----:B------:R-:W-:Y:S05]  /*c8a0*/  BRA `(.L_x_325) ;  /* 0xfffffff800807947 */ /* 0x000fea000383ffff */
.L_x_312:
[----:B0-----:R0:W1:Y:S02]  /*c8b0*/  SYNCS.PHASECHK.TRANS64.TRYWAIT P0, [R9+URZ], R4 ;  /* 0x00000004090075a7 */ /* 0x001064000800017f */
[----:B-1----:R-:W-:Y:S05]  /*c8c0*/  @!P0 NANOSLEEP.SYNCS 0x989680 ;  /* 0x009896800000895d */ /* 0x002fea0003900000 */
[----:B------:R-:W1:Y:S02]  /*c8d0*/  @!P0 SYNCS.PHASECHK.TRANS64 P0, [R9+URZ], R4 ;  /* 0x00000004090085a7 */ /* 0x000e64000800007f */
[----:B-1----:R-:W-:Y:S05]  /*c8e0*/  @!P0 BRA `(.L_x_312) ;  /* 0xfffffffc00f08947 */ /* 0x002fea000383ffff */
[----:B------:R-:W-:Y:S05]  /*c8f0*/  BRA `(.L_x_326) ;  /* 0xfffffff800c07947 */ /* 0x000fea000383ffff */
.L_x_313:
[----:B0-----:R0:W1:Y:S02]  /*c900*/  SYNCS.PHASECHK.TRANS64.TRYWAIT P0, [R8+URZ], R5 ;  /* 0x00000005080075a7 */ /* 0x001064000800017f */
[----:B-1----:R-:W-:Y:S05]  /*c910*/  @!P0 NANOSLEEP.SYNCS 0x989680 ;  /* 0x009896800000895d */ /* 0x002fea0003900000 */
[----:B------:R-:W1:Y:S02]  /*c920*/  @!P0 SYNCS.PHASECHK.TRANS64 P0, [R8+URZ], R5 ;  /* 0x00000005080085a7 */ /* 0x000e64000800007f */
[----:B-1----:R-:W-:Y:S05]  /*c930*/  @!P0 BRA `(.L_x_313) ;  /* 0xfffffffc00f08947 */ /* 0x002fea000383ffff */
[----:B------:R-:W-:Y:S05]  /*c940*/  BRA `(.L_x_327) ;  /* 0xfffffff800d07947 */ /* 0x000fea000383ffff */
.L_x_314:
[----:B0-----:R0:W1:Y:S02]  /*c950*/  SYNCS.PHASECHK.TRANS64.TRYWAIT P0, [R9+URZ], R4 ;  /* 0x00000004090075a7 */ /* 0x001064000800017f */
[----:B-1----:R-:W-:Y:S05]  /*c960*/  @!P0 NANOSLEEP.SYNCS 0x989680 ;  /* 0x009896800000895d */ /* 0x002fea0003900000 */
[----:B------:R-:W1:Y:S02]  /*c970*/  @!P0 SYNCS.PHASECHK.TRANS64 P0, [R9+URZ], R4 ;  /* 0x00000004090085a7 */ /* 0x000e64000800007f */
[----:B-1----:R-:W-:Y:S05]  /*c980*/  @!P0 BRA `(.L_x_314) ;  /* 0xfffffffc00f08947 */ /* 0x002fea000383ffff */
[----:B------:R-:W-:Y:S05]  /*c990*/  BRA `(.L_x_328) ;  /* 0xfffffff800e07947 */ /* 0x000fea000383ffff */
.L_x_315:
[----:B0-----:R0:W1:Y:S02]  /*c9a0*/  SYNCS.PHASECHK.TRANS64.TRYWAIT P0, [R6+URZ], R5 ;  /* 0x00000005060075a7 */ /* 0x001064000800017f */
[----:B-1----:R-:W-:Y:S05]  /*c9b0*/  @!P0 NANOSLEEP.SYNCS 0x989680 ;  /* 0x009896800000895d */ /* 0x002fea0003900000 */
[----:B------:R-:W1:Y:S02]  /*c9c0*/  @!P0 SYNCS.PHASECHK.TRANS64 P0, [R6+URZ], R5 ;  /* 0x00000005060085a7 */ /* 0x000e64000800007f */
[----:B-1----:R-:W-:Y:S05]  /*c9d0*/  @!P0 BRA `(.L_x_315) ;  /* 0xfffffffc00f08947 */ /* 0x002fea000383ffff */
[----:B------:R-:W-:Y:S05]  /*c9e0*/  BRA `(.L_x_329) ;  /* 0xfffffff800e87947 */ /* 0x000fea000383ffff */
.L_x_330:
[----:B------:R-:W-:-:S00]  /*c9f0*/  BRA `(.L_x_330) ;  /* 0xfffffffc00fc7947 */ /* 0x000fc0000383ffff */
[----:B------:R-:W-:-:S00]  /*ca00*/  NOP ;  /* 0x0000000000007918 */ /* 0x000fc00000000000 */
[----:B------:R-:W-:-:S00]  /*ca10*/  NOP ;  /* 0x0000000000007918 */ /* 0x000fc00000000000 */
[----:B------:R-:W-:-:S00]  /*ca20*/  NOP ;  /* 0x0000000000007918 */ /* 0x000fc00000000000 */
[----:B------:R-:W-:-:S00]  /*ca30*/  NOP ;  /* 0x0000000000007918 */ /* 0x000fc00000000000 */
[----:B------:R-:W-:-:S00]  /*ca40*/  NOP ;  /* 0x0000000000007918 */ /* 0x000fc00000000000 */
[----:B------:R-:W-:-:S00]  /*ca50*/  NOP ;  /* 0x0000000000007918 */ /* 0x000fc00000000000 */
[----:B------:R-:W-:-:S00]  /*ca60*/  NOP ;  /* 0x0000000000007918 */ /* 0x000fc00000000000 */
[----:B------:R-:W-:-:S00]  /*ca70*/  NOP ;  /* 0x0000000000007918 */ /* 0x000fc00000000000 */
.L_x_331:


//--------------------- .nv.global.init           --------------------------
	.section	.nv.global.init,"aw",@progbits
.nv.global.init:
	.type		$str$22,@object
	.size		$str$22,($str$23 - $str$22)
$str$22:
        /*0000*/ 	.byte	0x6b, 0x5f, 0x74, 0x69, 0x6c, 0x65, 0x5f, 0x63, 0x6f, 0x75, 0x6e, 0x74, 0x20, 0x3e, 0x3d, 0x20
        /*0010*/ 	.byte	0x31, 0x00
	.type		$str$23,@object
	.size		$str$23,(__unnamed_1 - $str$23)
$str$23:
        /*0012*/ 	.byte	0x2f, 0x74, 0x6d, 0x70, 0x2f, 0x63, 0x75, 0x74, 0x6c, 0x61, 0x73, 0x73, 0x5f, 0x73, 0x77, 0x65
        /*0022*/ 	.byte	0x65, 0x70, 0x5f, 0x73, 0x72, 0x63, 0x2f, 0x69, 0x6e, 0x63, 0x6c, 0x75, 0x64, 0x65, 0x2f, 0x63
        /*0032*/ 	.byte	0x75, 0x74, 0x6c, 0x61, 0x73, 0x73, 0x2f, 0x67, 0x65, 0x6d, 0x6d, 0x2f, 0x63, 0x6f, 0x6c, 0x6c
        /*0042*/ 	.byte	0x65, 0x63, 0x74, 0x69, 0x76, 0x65, 0x2f, 0x73, 0x6d, 0x39, 0x30, 0x5f, 0x6d, 0x6d, 0x61, 0x5f
        /*0052*/ 	.byte	0x74, 0x6d, 0x61, 0x5f, 0x67, 0x6d, 0x6d, 0x61, 0x5f, 0x73, 0x73, 0x5f, 0x77, 0x61, 0x72, 0x70
        /*0062*/ 	.byte	0x73, 0x70, 0x65, 0x63, 0x69, 0x61, 0x6c, 0x69, 0x7a, 0x65, 0x64, 0x2e, 0x68, 0x70, 0x70, 0x00
	.type		__unnamed_1,@object
	.size		__unnamed_1,(.L_0 - __unnamed_1)
__unnamed_1:
        /*0072*/ 	.byte	0x76, 0x6f, 0x69, 0x64, 0x20, 0x63, 0x75, 0x74, 0x6c, 0x61, 0x73, 0x73, 0x3a, 0x3a, 0x67, 0x65
        /* <DEDUP_REMOVED lines=178> */
        /*0ba2*/ 	.byte	0x00
.L_0:


//--------------------- .nv.shared._ZN7cutlass13device_kernelINS_4gemm6kernel13GemmUniversalIN4cute5tupleIJiiiiEEENS1_10collective13CollectiveMmaINS1_34MainloopSm90TmaGmmaWarpSpecializedILi5ENS5_IJNS4_1CILi2EEESB_NSA_ILi1EEEEEENS1_32KernelTmaWarpSpecializedPingpongEEENS5_IJNSA_ILi64EEENSA_ILi256EEENSA_ILi128EEEEEENS_10tfloat32_tENS5_IJlSC_lEEESK_SL_NS4_8TiledMMAINS4_8MMA_AtomIJNS4_4SM904GMMA30MMA_64x256x8_F32TF32TF32_SS_TNILNSP_7ScaleInE1ELSR_1EEEEEENS4_6LayoutINS5_IJSC_SC_SC_EEENS5_IJNSA_ILi0EEESW_SW_EEEEENS5_IJNS4_10UnderscoreESZ_SZ_EEEEENS4_23SM90_TMA_LOAD_MULTICASTENS4_14ComposedLayoutINS4_7SwizzleILi3ELi4ELi3EEENS4_18smem_ptr_flag_bitsILi32EEENSU_INS5_IJNSA_ILi8EEENSA_ILi32EEEEEENS5_IJS19_SC_EEEEEEEvNS4_8identityES12_S1D_vS1E_EENS_8epilogue10collective6detail29Sm90TmaWarpSpecializedAdapterINS1H_15DefaultEpilogueISK_SL_SL_NS1G_6thread17LinearCombinationISK_Li1EffLNS1L_9ScaleType4KindE0ELNS_15FloatRoundStyleE2ESK_EENS1_15EpilogueDefaultEEEEEvvEEEEvNT_6ParamsE --------------------------
	.section	.nv.shared._ZN7cutlass13device_kernelINS_4gemm6kernel13GemmUniversalIN4cute5tupleIJiiiiEEENS1_10collective13CollectiveMmaINS1_34MainloopSm90TmaGmmaWarpSpecializedILi5ENS5_IJNS4_1CILi2EEESB_NSA_ILi1EEEEEENS1_32KernelTmaWarpSpecializedPingpongEEENS5_IJNSA_ILi64EEENSA_ILi256EEENSA_ILi128EEEEEENS_10tfloat32_tENS5_IJlSC_lEEESK_SL_NS4_8TiledMMAINS4_8MMA_AtomIJNS4_4SM904GMMA30MMA_64x256x8_F32TF32TF32_SS_TNILNSP_7ScaleInE1ELSR_1EEEEEENS4_6LayoutINS5_IJSC_SC_SC_EEENS5_IJNSA_ILi0EEESW_SW_EEEEENS5_IJNS4_10UnderscoreESZ_SZ_EEEEENS4_23SM90_TMA_LOAD_MULTICASTENS4_14ComposedLayoutINS4_7SwizzleILi3ELi4ELi3EEENS4_18smem_ptr_flag_bitsILi32EEENSU_INS5_IJNSA_ILi8EEENSA_ILi32EEEEEENS5_IJS19_SC_EEEEEEEvNS4_8identityES12_S1D_vS1E_EENS_8epilogue10collective6detail29Sm90TmaWarpSpecializedAdapterINS1H_15DefaultEpilogueISK_SL_SL_NS1G_6thread17LinearCombinationISK_Li1EffLNS1L_9ScaleType4KindE0ELNS_15FloatRoundStyleE2ESK_EENS1_15EpilogueDefaultEEEEEvvEEEEvNT_6ParamsE,"aw",@nobits
	.sectionflags	@""
	.align	16
	.zero		1024


//--------------------- .nv.shared.reserved.0     --------------------------
	.section	.nv.shared.reserved.0,"aw",@nobits
	.weak		__nv_reservedSMEM_offset_0_alias
	.size		__nv_reservedSMEM_offset_0_alias, 0, 0
	.other		__nv_reservedSMEM_offset_0_alias,@"STO_CUDA_RESERVED_SHARED STV_DEFAULT"
__nv_reservedSMEM_offset_0_alias:
	.zero		0


//--------------------- .nv.global                --------------------------
	.section	.nv.global,"aw",@nobits
.nv.global:
	.type		_ZN39_INTERNAL_dfbd0b97_4_k_cu_d6869e37_71414cute1_E,@object
	.size		_ZN39_INTERNAL_dfbd0b97_4_k_cu_d6869e37_71414cute1_E,(_ZN39_INTERNAL_dfbd0b97_4_k_cu_d6869e37_71414cuda3std3__45__cpo6cbeginE - _ZN39_INTERNAL_dfbd0b97_4_k_cu_d6869e37_71414cute1_E)
_ZN39_INTERNAL_dfbd0b97_4_k_cu_d6869e37_71414cute1_E:
	.zero		1
	.type		_ZN39_INTERNAL_dfbd0b97_4_k_cu_d6869e37_71414cuda3std3__45__cpo6cbeginE,@object
	.size		_ZN39_INTERNAL_dfbd0b97_4_k_cu_d6869e37_71414cuda3std3__45__cpo6cbeginE,(_ZN39_INTERNAL_dfbd0b97_4_k_cu_d6869e37_71414cuda3std3__48in_placeE - _ZN39_INTERNAL_dfbd0b97_4_k_cu_d6869e37_71414cuda3std3__45__cpo6cbeginE)
_ZN39_INTERNAL_dfbd0b97_4_k_cu_d6869e37_71414cuda3std3__45__cpo6cbeginE:
	.zero		1
	.type		_ZN39_INTERNAL_dfbd0b97_4_k_cu_d6869e37_71414cuda3std3__48in_placeE,@object
	.size		_ZN39_INTERNAL_dfbd0b97_4_k_cu_d6869e37_71414cuda3std3__48in_placeE,(_ZN39_INTERNAL_dfbd0b97_4_k_cu_d6869e37_71414cuda3std6ranges3__45__cpo9iter_moveE - _ZN39_INTERNAL_dfbd0b97_4_k_cu_d6869e37_71414cuda3std3__48in_placeE)
_ZN39_INTERNAL_dfbd0b97_4_k_cu_d6869e37_71414cuda3std3__48in_placeE:
	.zero		1
	.type		_ZN39_INTERNAL_dfbd0b97_4_k_cu_d6869e37_71414cuda3std6ranges3__45__cpo9iter_moveE,@object
	.size		_ZN39_INTERNAL_dfbd0b97_4_k_cu_d6869e37_71414cuda3std6ranges3__45__cpo9iter_moveE,(_ZN39_INTERNAL_dfbd0b97_4_k_cu_d6869e37_71414cuda3std3__45__cpo5beginE - _ZN39_INTERNAL_dfbd0b97_4_k_cu_d6869e37_71414cuda3std6ranges3__45__cpo9iter_moveE)
_ZN39_INTERNAL_dfbd0b97_4_k_cu_d6869e37_71414cuda3std6ranges3__45__cpo9iter_moveE:
	.zero		1
	.type		_ZN39_INTERNAL_dfbd0b97_4_k_cu_d6869e37_71414cuda3std3__45__cpo5beginE,@object
	.size		_ZN39_INTERNAL_dfbd0b97_4_k_cu_d6869e37_71414cuda3std3__45__cpo5beginE,(_ZN39_INTERNAL_dfbd0b97_4_k_cu_d6869e37_71414cuda3std3__441_GLOBAL__N__dfbd0b97_4_k_cu_d6869e37_71416ignoreE - _ZN39_INTERNAL_dfbd0b97_4_k_cu_d6869e37_71414cuda3std3__45__cpo5beginE)
_ZN39_INTERNAL_dfbd0b97_4_k_cu_d6869e37_71414cuda3std3__45__cpo5beginE:
	.zero		1
	.type		_ZN39_INTERNAL_dfbd0b97_4_k_cu_d6869e37_71414cuda3std3__441_GLOBAL__N__dfbd0b97_4_k_cu_d6869e37_71416ignoreE,@object
	.size		_ZN39_INTERNAL_dfbd0b97_4_k_cu_d6869e37_71414cuda3std3__441_GLOBAL__N__dfbd0b97_4_k_cu_d6869e37_71416ignoreE,(_ZN39_INTERNAL_dfbd0b97_4_k_cu_d6869e37_71414cute7productE - _ZN39_INTERNAL_dfbd0b97_4_k_cu_d6869e37_71414cuda3std3__441_GLOBAL__N__dfbd0b97_4_k_cu_d6869e37_71416ignoreE)
_ZN39_INTERNAL_dfbd0b97_4_k_cu_d6869e37_71414cuda3std3__441_GLOBAL__N__dfbd0b97_4_k_cu_d6869e37_71416ignoreE:
	.zero		1
	.type		_ZN39_INTERNAL_dfbd0b97_4_k_cu_d6869e37_71414cute7productE,@object
	.size		_ZN39_INTERNAL_dfbd0b97_4_k_cu_d6869e37_71414cute7productE,(_ZN39_INTERNAL_dfbd0b97_4_k_cu_d6869e37_71414cuda3std3__45__cpo3endE - _ZN39_INTERNAL_dfbd0b97_4_k_cu_d6869e37_71414cute7productE)
_ZN39_INTERNAL_dfbd0b97_4_k_cu_d6869e37_71414cute7productE:
	.zero		1
	.type		_ZN39_INTERNAL_dfbd0b97_4_k_cu_d6869e37_71414cuda3std3__45__cpo3endE,@object
	.size		_ZN39_INTERNAL_dfbd0b97_4_k_cu_d6869e37_71414cuda3std3__45__cpo3endE,(_ZN39_INTERNAL_dfbd0b97_4_k_cu_d6869e37_71414cuda3std3__419piecewise_constructE - _ZN39_INTERNAL_dfbd0b97_4_k_cu_d6869e37_71414cuda3std3__45__cpo3endE)
_ZN39_INTERNAL_dfbd0b97_4_k_cu_d6869e37_71414cuda3std3__45__cpo3endE:
	.zero		1
	.type		_ZN39_INTERNAL_dfbd0b97_4_k_cu_d6869e37_71414cuda3std3__419piecewise_constructE,@object
	.size		_ZN39_INTERNAL_dfbd0b97_4_k_cu_d6869e37_71414cuda3std3__419piecewise_constructE,(_ZN39_INTERNAL_dfbd0b97_4_k_cu_d6869e37_71414cuda3std3__45__cpo4cendE - _ZN39_INTERNAL_dfbd0b97_4_k_cu_d6869e37_71414cuda3std3__419piecewise_constructE)
_ZN39_INTERNAL_dfbd0b97_4_k_cu_d6869e37_71414cuda3std3__419piecewise_constructE:
	.zero		1
	.type		_ZN39_INTERNAL_dfbd0b97_4_k_cu_d6869e37_71414cuda3std3__45__cpo4cendE,@object
	.size		_ZN39_INTERNAL_dfbd0b97_4_k_cu_d6869e37_71414cuda3std3__45__cpo4cendE,(_ZN39_INTERNAL_dfbd0b97_4_k_cu_d6869e37_71414cuda3std6ranges3__45__cpo4swapE - _ZN39_INTERNAL_dfbd0b97_4_k_cu_d6869e37_71414cuda3std3__45__cpo4cendE)
_ZN39_INTERNAL_dfbd0b97_4_k_cu_d6869e37_71414cuda3std3__45__cpo4cendE:
	.zero		1
	.type		_ZN39_INTERNAL_dfbd0b97_4_k_cu_d6869e37_71414cuda3std6ranges3__45__cpo4swapE,@object
	.size		_ZN39_INTERNAL_dfbd0b97_4_k_cu_d6869e37_71414cuda3std6ranges3__45__cpo4swapE,(.L_8 - _ZN39_INTERNAL_dfbd0b97_4_k_cu_d6869e37_71414cuda3std6ranges3__45__cpo4swapE)
_ZN39_INTERNAL_dfbd0b97_4_k_cu_d6869e37_71414cuda3std6ranges3__45__cpo4swapE:
	.zero		1
.L_8:


//--------------------- .nv.constant0._ZN7cutlass13device_kernelINS_4gemm6kernel13GemmUniversalIN4cute5tupleIJiiiiEEENS1_10collective13CollectiveMmaINS1_34MainloopSm90TmaGmmaWarpSpecializedILi5ENS5_IJNS4_1CILi2EEESB_NSA_ILi1EEEEEENS1_32KernelTmaWarpSpecializedPingpongEEENS5_IJNSA_ILi64EEENSA_ILi256EEENSA_ILi128EEEEEENS_10tfloat32_tENS5_IJlSC_lEEESK_SL_NS4_8TiledMMAINS4_8MMA_AtomIJNS4_4SM904GMMA30MMA_64x256x8_F32TF32TF32_SS_TNILNSP_7ScaleInE1ELSR_1EEEEEENS4_6LayoutINS5_IJSC_SC_SC_EEENS5_IJNSA_ILi0EEESW_SW_EEEEENS5_IJNS4_10UnderscoreESZ_SZ_EEEEENS4_23SM90_TMA_LOAD_MULTICASTENS4_14ComposedLayoutINS4_7SwizzleILi3ELi4ELi3EEENS4_18smem_ptr_flag_bitsILi32EEENSU_INS5_IJNSA_ILi8EEENSA_ILi32EEEEEENS5_IJS19_SC_EEEEEEEvNS4_8identityES12_S1D_vS1E_EENS_8epilogue10collective6detail29Sm90TmaWarpSpecializedAdapterINS1H_15DefaultEpilogueISK_SL_SL_NS1G_6thread17LinearCombinationISK_Li1EffLNS1L_9ScaleType4KindE0ELNS_15FloatRoundStyleE2ESK_EENS1_15EpilogueDefaultEEEEEvvEEEEvNT_6ParamsE --------------------------
	.section	.nv.constant0._ZN7cutlass13device_kernelINS_4gemm6kernel13GemmUniversalIN4cute5tupleIJiiiiEEENS1_10collective13CollectiveMmaINS1_34MainloopSm90TmaGmmaWarpSpecializedILi5ENS5_IJNS4_1CILi2EEESB_NSA_ILi1EEEEEENS1_32KernelTmaWarpSpecializedPingpongEEENS5_IJNSA_ILi64EEENSA_ILi256EEENSA_ILi128EEEEEENS_10tfloat32_tENS5_IJlSC_lEEESK_SL_NS4_8TiledMMAINS4_8MMA_AtomIJNS4_4SM904GMMA30MMA_64x256x8_F32TF32TF32_SS_TNILNSP_7ScaleInE1ELSR_1EEEEEENS4_6LayoutINS5_IJSC_SC_SC_EEENS5_IJNSA_ILi0EEESW_SW_EEEEENS5_IJNS4_10UnderscoreESZ_SZ_EEEEENS4_23SM90_TMA_LOAD_MULTICASTENS4_14ComposedLayoutINS4_7SwizzleILi3ELi4ELi3EEENS4_18smem_ptr_flag_bitsILi32EEENSU_INS5_IJNSA_ILi8EEENSA_ILi32EEEEEENS5_IJS19_SC_EEEEEEEvNS4_8identityES12_S1D_vS1E_EENS_8epilogue10collective6detail29Sm90TmaWarpSpecializedAdapterINS1H_15DefaultEpilogueISK_SL_SL_NS1G_6thread17LinearCombinationISK_Li1EffLNS1L_9ScaleType4KindE0ELNS_15FloatRoundStyleE2ESK_EENS1_15EpilogueDefaultEEEEEvvEEEEvNT_6ParamsE,"a",@progbits
	.sectionflags	@""
	.align	4
.nv.constant0._ZN7cutlass13device_kernelINS_4gemm6kernel13GemmUniversalIN4cute5tupleIJiiiiEEENS1_10collective13CollectiveMmaINS1_34MainloopSm90TmaGmmaWarpSpecializedILi5ENS5_IJNS4_1CILi2EEESB_NSA_ILi1EEEEEENS1_32KernelTmaWarpSpecializedPingpongEEENS5_IJNSA_ILi64EEENSA_ILi256EEENSA_ILi128EEEEEENS_10tfloat32_tENS5_IJlSC_lEEESK_SL_NS4_8TiledMMAINS4_8MMA_AtomIJNS4_4SM904GMMA30MMA_64x256x8_F32TF32TF32_SS_TNILNSP_7ScaleInE1ELSR_1EEEEEENS4_6LayoutINS5_IJSC_SC_SC_EEENS5_IJNSA_ILi0EEESW_SW_EEEEENS5_IJNS4_10UnderscoreESZ_SZ_EEEEENS4_23SM90_TMA_LOAD_MULTICASTENS4_14ComposedLayoutINS4_7SwizzleILi3ELi4ELi3EEENS4_18smem_ptr_flag_bitsILi32EEENSU_INS5_IJNSA_ILi8EEENSA_ILi32EEEEEENS5_IJS19_SC_EEEEEEEvNS4_8identityES12_S1D_vS1E_EENS_8epilogue10collective6detail29Sm90TmaWarpSpecializedAdapterINS1H_15DefaultEpilogueISK_SL_SL_NS1G_6thread17LinearCombinationISK_Li1EffLNS1L_9ScaleType4KindE0ELNS_15FloatRoundStyleE2ESK_EENS1_15EpilogueDefaultEEEEEvvEEEEvNT_6ParamsE:
	.zero		1664


//--------------------- SYMBOLS --------------------------

	.type		.nv.reservedSmem.offset0,@object
	.size		.nv.reservedSmem.offset0,0x4
	.type		__assertfail,@function
